//
// Generated by NVIDIA NVVM Compiler
//
// Compiler Build ID: CL-36424714
// Cuda compilation tools, release 13.0, V13.0.88
// Based on NVVM 20.0.0
//

.version 9.0
.target sm_100
.address_size 64

	// .globl	_Z14matrixMulTiledPfS_S_i
// _ZZ14matrixMulTiledPfS_S_iE8shared_A has been demoted
// _ZZ14matrixMulTiledPfS_S_iE8shared_B has been demoted

.visible .entry _Z14matrixMulTiledPfS_S_i(
	.param .u64 .ptr .align 1 _Z14matrixMulTiledPfS_S_i_param_0,
	.param .u64 .ptr .align 1 _Z14matrixMulTiledPfS_S_i_param_1,
	.param .u64 .ptr .align 1 _Z14matrixMulTiledPfS_S_i_param_2,
	.param .u32 _Z14matrixMulTiledPfS_S_i_param_3
)
{
	.reg .pred 	%p<9>;
	.reg .b32 	%r<102>;
	.reg .b32 	%f<368>;
	.reg .b64 	%rd<48>;
	// demoted variable
	.shared .align 4 .b8 _ZZ14matrixMulTiledPfS_S_iE8shared_A[1024];
	// demoted variable
	.shared .align 4 .b8 _ZZ14matrixMulTiledPfS_S_iE8shared_B[1024];
	ld.param.u32 	%r33, [_Z14matrixMulTiledPfS_S_i_param_3];
	mov.u32 	%r34, %ctaid.y;
	shl.b32 	%r35, %r34, 4;
	mov.u32 	%r1, %tid.y;
	add.s32 	%r2, %r35, %r1;
	mov.u32 	%r36, %ctaid.x;
	shl.b32 	%r3, %r36, 4;
	mov.u32 	%r4, %tid.x;
	add.s32 	%r5, %r3, %r4;
	shr.s32 	%r37, %r33, 31;
	shr.u32 	%r38, %r37, 28;
	add.s32 	%r39, %r33, %r38;
	shr.s32 	%r6, %r39, 4;
	setp.lt.s32 	%p1, %r33, 16;
	mov.f32 	%f367, 0f00000000;
	@%p1 bra 	$L__BB0_9;
	mad.lo.s32 	%r7, %r33, %r2, %r4;
	shl.b32 	%r41, %r1, 6;
	mov.u32 	%r42, _ZZ14matrixMulTiledPfS_S_iE8shared_A;
	add.s32 	%r8, %r42, %r41;
	add.s32 	%r43, %r6, -1;
	setp.lt.u32 	%p2, %r43, 3;
	mov.f32 	%f367, 0f00000000;
	mov.b32 	%r101, 0;
	@%p2 bra 	$L__BB0_4;
	and.b32  	%r101, %r6, 134217724;
	neg.s32 	%r99, %r101;
	add.s32 	%r98, %r7, 32;
	add.s32 	%r45, %r1, 48;
	mad.lo.s32 	%r46, %r33, %r45, %r4;
	add.s32 	%r97, %r46, %r3;
	add.s32 	%r47, %r1, 32;
	mad.lo.s32 	%r48, %r33, %r47, %r4;
	add.s32 	%r96, %r48, %r3;
	add.s32 	%r49, %r1, 16;
	mad.lo.s32 	%r50, %r33, %r49, %r4;
	add.s32 	%r95, %r50, %r3;
	mad.lo.s32 	%r51, %r1, %r33, %r4;
	add.s32 	%r94, %r51, %r3;
	mov.f32 	%f367, 0f00000000;
$L__BB0_3:
	.pragma "nounroll";
	ld.param.u64 	%rd44, [_Z14matrixMulTiledPfS_S_i_param_1];
	ld.param.u64 	%rd41, [_Z14matrixMulTiledPfS_S_i_param_0];
	add.s32 	%r52, %r98, -32;
	cvta.to.global.u64 	%rd4, %rd41;
	mul.wide.u32 	%rd5, %r52, 4;
	add.s64 	%rd6, %rd4, %rd5;
	ld.global.f32 	%f14, [%rd6];
	shl.b32 	%r54, %r4, 2;
	add.s32 	%r55, %r8, %r54;
	st.shared.f32 	[%r55], %f14;
	cvta.to.global.u64 	%rd7, %rd44;
	mul.wide.u32 	%rd8, %r94, 4;
	add.s64 	%rd9, %rd7, %rd8;
	ld.global.f32 	%f15, [%rd9];
	mov.u32 	%r57, _ZZ14matrixMulTiledPfS_S_iE8shared_B;
	add.s32 	%r58, %r57, %r54;
	add.s32 	%r59, %r58, %r41;
	st.shared.f32 	[%r59], %f15;
	bar.sync 	0;
	ld.shared.f32 	%f16, [%r8];
	ld.shared.f32 	%f17, [%r58];
	fma.rn.f32 	%f18, %f16, %f17, %f367;
	ld.shared.f32 	%f19, [%r8+4];
	ld.shared.f32 	%f20, [%r58+64];
	fma.rn.f32 	%f21, %f19, %f20, %f18;
	ld.shared.f32 	%f22, [%r8+8];
	ld.shared.f32 	%f23, [%r58+128];
	fma.rn.f32 	%f24, %f22, %f23, %f21;
	ld.shared.f32 	%f25, [%r8+12];
	ld.shared.f32 	%f26, [%r58+192];
	fma.rn.f32 	%f27, %f25, %f26, %f24;
	ld.shared.f32 	%f28, [%r8+16];
	ld.shared.f32 	%f29, [%r58+256];
	fma.rn.f32 	%f30, %f28, %f29, %f27;
	ld.shared.f32 	%f31, [%r8+20];
	ld.shared.f32 	%f32, [%r58+320];
	fma.rn.f32 	%f33, %f31, %f32, %f30;
	ld.shared.f32 	%f34, [%r8+24];
	ld.shared.f32 	%f35, [%r58+384];
	fma.rn.f32 	%f36, %f34, %f35, %f33;
	ld.shared.f32 	%f37, [%r8+28];
	ld.shared.f32 	%f38, [%r58+448];
	fma.rn.f32 	%f39, %f37, %f38, %f36;
	ld.shared.f32 	%f40, [%r8+32];
	ld.shared.f32 	%f41, [%r58+512];
	fma.rn.f32 	%f42, %f40, %f41, %f39;
	ld.shared.f32 	%f43, [%r8+36];
	ld.shared.f32 	%f44, [%r58+576];
	fma.rn.f32 	%f45, %f43, %f44, %f42;
	ld.shared.f32 	%f46, [%r8+40];
	ld.shared.f32 	%f47, [%r58+640];
	fma.rn.f32 	%f48, %f46, %f47, %f45;
	ld.shared.f32 	%f49, [%r8+44];
	ld.shared.f32 	%f50, [%r58+704];
	fma.rn.f32 	%f51, %f49, %f50, %f48;
	ld.shared.f32 	%f52, [%r8+48];
	ld.shared.f32 	%f53, [%r58+768];
	fma.rn.f32 	%f54, %f52, %f53, %f51;
	ld.shared.f32 	%f55, [%r8+52];
	ld.shared.f32 	%f56, [%r58+832];
	fma.rn.f32 	%f57, %f55, %f56, %f54;
	ld.shared.f32 	%f58, [%r8+56];
	ld.shared.f32 	%f59, [%r58+896];
	fma.rn.f32 	%f60, %f58, %f59, %f57;
	ld.shared.f32 	%f61, [%r8+60];
	ld.shared.f32 	%f62, [%r58+960];
	fma.rn.f32 	%f63, %f61, %f62, %f60;
	bar.sync 	0;
	add.s32 	%r60, %r98, -16;
	mul.wide.u32 	%rd10, %r60, 4;
	add.s64 	%rd11, %rd4, %rd10;
	ld.global.f32 	%f64, [%rd11];
	st.shared.f32 	[%r55], %f64;
	mul.wide.u32 	%rd12, %r95, 4;
	add.s64 	%rd13, %rd7, %rd12;
	ld.global.f32 	%f65, [%rd13];
	st.shared.f32 	[%r59], %f65;
	bar.sync 	0;
	ld.shared.f32 	%f66, [%r8];
	ld.shared.f32 	%f67, [%r58];
	fma.rn.f32 	%f68, %f66, %f67, %f63;
	ld.shared.f32 	%f69, [%r8+4];
	ld.shared.f32 	%f70, [%r58+64];
	fma.rn.f32 	%f71, %f69, %f70, %f68;
	ld.shared.f32 	%f72, [%r8+8];
	ld.shared.f32 	%f73, [%r58+128];
	fma.rn.f32 	%f74, %f72, %f73, %f71;
	ld.shared.f32 	%f75, [%r8+12];
	ld.shared.f32 	%f76, [%r58+192];
	fma.rn.f32 	%f77, %f75, %f76, %f74;
	ld.shared.f32 	%f78, [%r8+16];
	ld.shared.f32 	%f79, [%r58+256];
	fma.rn.f32 	%f80, %f78, %f79, %f77;
	ld.shared.f32 	%f81, [%r8+20];
	ld.shared.f32 	%f82, [%r58+320];
	fma.rn.f32 	%f83, %f81, %f82, %f80;
	ld.shared.f32 	%f84, [%r8+24];
	ld.shared.f32 	%f85, [%r58+384];
	fma.rn.f32 	%f86, %f84, %f85, %f83;
	ld.shared.f32 	%f87, [%r8+28];
	ld.shared.f32 	%f88, [%r58+448];
	fma.rn.f32 	%f89, %f87, %f88, %f86;
	ld.shared.f32 	%f90, [%r8+32];
	ld.shared.f32 	%f91, [%r58+512];
	fma.rn.f32 	%f92, %f90, %f91, %f89;
	ld.shared.f32 	%f93, [%r8+36];
	ld.shared.f32 	%f94, [%r58+576];
	fma.rn.f32 	%f95, %f93, %f94, %f92;
	ld.shared.f32 	%f96, [%r8+40];
	ld.shared.f32 	%f97, [%r58+640];
	fma.rn.f32 	%f98, %f96, %f97, %f95;
	ld.shared.f32 	%f99, [%r8+44];
	ld.shared.f32 	%f100, [%r58+704];
	fma.rn.f32 	%f101, %f99, %f100, %f98;
	ld.shared.f32 	%f102, [%r8+48];
	ld.shared.f32 	%f103, [%r58+768];
	fma.rn.f32 	%f104, %f102, %f103, %f101;
	ld.shared.f32 	%f105, [%r8+52];
	ld.shared.f32 	%f106, [%r58+832];
	fma.rn.f32 	%f107, %f105, %f106, %f104;
	ld.shared.f32 	%f108, [%r8+56];
	ld.shared.f32 	%f109, [%r58+896];
	fma.rn.f32 	%f110, %f108, %f109, %f107;
	ld.shared.f32 	%f111, [%r8+60];
	ld.shared.f32 	%f112, [%r58+960];
	fma.rn.f32 	%f113, %f111, %f112, %f110;
	bar.sync 	0;
	add.s32 	%r61, %r98, 16;
	mul.wide.u32 	%rd14, %r98, 4;
	add.s64 	%rd15, %rd4, %rd14;
	ld.global.f32 	%f114, [%rd15];
	st.shared.f32 	[%r55], %f114;
	mul.wide.u32 	%rd16, %r96, 4;
	add.s64 	%rd17, %rd7, %rd16;
	ld.global.f32 	%f115, [%rd17];
	st.shared.f32 	[%r59], %f115;
	bar.sync 	0;
	ld.shared.f32 	%f116, [%r8];
	ld.shared.f32 	%f117, [%r58];
	fma.rn.f32 	%f118, %f116, %f117, %f113;
	ld.shared.f32 	%f119, [%r8+4];
	ld.shared.f32 	%f120, [%r58+64];
	fma.rn.f32 	%f121, %f119, %f120, %f118;
	ld.shared.f32 	%f122, [%r8+8];
	ld.shared.f32 	%f123, [%r58+128];
	fma.rn.f32 	%f124, %f122, %f123, %f121;
	ld.shared.f32 	%f125, [%r8+12];
	ld.shared.f32 	%f126, [%r58+192];
	fma.rn.f32 	%f127, %f125, %f126, %f124;
	ld.shared.f32 	%f128, [%r8+16];
	ld.shared.f32 	%f129, [%r58+256];
	fma.rn.f32 	%f130, %f128, %f129, %f127;
	ld.shared.f32 	%f131, [%r8+20];
	ld.shared.f32 	%f132, [%r58+320];
	fma.rn.f32 	%f133, %f131, %f132, %f130;
	ld.shared.f32 	%f134, [%r8+24];
	ld.shared.f32 	%f135, [%r58+384];
	fma.rn.f32 	%f136, %f134, %f135, %f133;
	ld.shared.f32 	%f137, [%r8+28];
	ld.shared.f32 	%f138, [%r58+448];
	fma.rn.f32 	%f139, %f137, %f138, %f136;
	ld.shared.f32 	%f140, [%r8+32];
	ld.shared.f32 	%f141, [%r58+512];
	fma.rn.f32 	%f142, %f140, %f141, %f139;
	ld.shared.f32 	%f143, [%r8+36];
	ld.shared.f32 	%f144, [%r58+576];
	fma.rn.f32 	%f145, %f143, %f144, %f142;
	ld.shared.f32 	%f146, [%r8+40];
	ld.shared.f32 	%f147, [%r58+640];
	fma.rn.f32 	%f148, %f146, %f147, %f145;
	ld.shared.f32 	%f149, [%r8+44];
	ld.shared.f32 	%f150, [%r58+704];
	fma.rn.f32 	%f151, %f149, %f150, %f148;
	ld.shared.f32 	%f152, [%r8+48];
	ld.shared.f32 	%f153, [%r58+768];
	fma.rn.f32 	%f154, %f152, %f153, %f151;
	ld.shared.f32 	%f155, [%r8+52];
	ld.shared.f32 	%f156, [%r58+832];
	fma.rn.f32 	%f157, %f155, %f156, %f154;
	ld.shared.f32 	%f158, [%r8+56];
	ld.shared.f32 	%f159, [%r58+896];
	fma.rn.f32 	%f160, %f158, %f159, %f157;
	ld.shared.f32 	%f161, [%r8+60];
	ld.shared.f32 	%f162, [%r58+960];
	fma.rn.f32 	%f163, %f161, %f162, %f160;
	bar.sync 	0;
	mul.wide.u32 	%rd18, %r61, 4;
	add.s64 	%rd19, %rd4, %rd18;
	ld.global.f32 	%f164, [%rd19];
	st.shared.f32 	[%r55], %f164;
	mul.wide.u32 	%rd20, %r97, 4;
	add.s64 	%rd21, %rd7, %rd20;
	ld.global.f32 	%f165, [%rd21];
	st.shared.f32 	[%r59], %f165;
	bar.sync 	0;
	ld.shared.f32 	%f166, [%r8];
	ld.shared.f32 	%f167, [%r58];
	fma.rn.f32 	%f168, %f166, %f167, %f163;
	ld.shared.f32 	%f169, [%r8+4];
	ld.shared.f32 	%f170, [%r58+64];
	fma.rn.f32 	%f171, %f169, %f170, %f168;
	ld.shared.f32 	%f172, [%r8+8];
	ld.shared.f32 	%f173, [%r58+128];
	fma.rn.f32 	%f174, %f172, %f173, %f171;
	ld.shared.f32 	%f175, [%r8+12];
	ld.shared.f32 	%f176, [%r58+192];
	fma.rn.f32 	%f177, %f175, %f176, %f174;
	ld.shared.f32 	%f178, [%r8+16];
	ld.shared.f32 	%f179, [%r58+256];
	fma.rn.f32 	%f180, %f178, %f179, %f177;
	ld.shared.f32 	%f181, [%r8+20];
	ld.shared.f32 	%f182, [%r58+320];
	fma.rn.f32 	%f183, %f181, %f182, %f180;
	ld.shared.f32 	%f184, [%r8+24];
	ld.shared.f32 	%f185, [%r58+384];
	fma.rn.f32 	%f186, %f184, %f185, %f183;
	ld.shared.f32 	%f187, [%r8+28];
	ld.shared.f32 	%f188, [%r58+448];
	fma.rn.f32 	%f189, %f187, %f188, %f186;
	ld.shared.f32 	%f190, [%r8+32];
	ld.shared.f32 	%f191, [%r58+512];
	fma.rn.f32 	%f192, %f190, %f191, %f189;
	ld.shared.f32 	%f193, [%r8+36];
	ld.shared.f32 	%f194, [%r58+576];
	fma.rn.f32 	%f195, %f193, %f194, %f192;
	ld.shared.f32 	%f196, [%r8+40];
	ld.shared.f32 	%f197, [%r58+640];
	fma.rn.f32 	%f198, %f196, %f197, %f195;
	ld.shared.f32 	%f199, [%r8+44];
	ld.shared.f32 	%f200, [%r58+704];
	fma.rn.f32 	%f201, %f199, %f200, %f198;
	ld.shared.f32 	%f202, [%r8+48];
	ld.shared.f32 	%f203, [%r58+768];
	fma.rn.f32 	%f204, %f202, %f203, %f201;
	ld.shared.f32 	%f205, [%r8+52];
	ld.shared.f32 	%f206, [%r58+832];
	fma.rn.f32 	%f207, %f205, %f206, %f204;
	ld.shared.f32 	%f208, [%r8+56];
	ld.shared.f32 	%f209, [%r58+896];
	fma.rn.f32 	%f210, %f208, %f209, %f207;
	ld.shared.f32 	%f211, [%r8+60];
	ld.shared.f32 	%f212, [%r58+960];
	fma.rn.f32 	%f367, %f211, %f212, %f210;
	bar.sync 	0;
	add.s32 	%r99, %r99, 4;
	add.s32 	%r98, %r98, 64;
	shl.b32 	%r62, %r33, 6;
	add.s32 	%r97, %r97, %r62;
	add.s32 	%r96, %r96, %r62;
	add.s32 	%r95, %r95, %r62;
	add.s32 	%r94, %r94, %r62;
	setp.ne.s32 	%p3, %r99, 0;
	@%p3 bra 	$L__BB0_3;
$L__BB0_4:
	and.b32  	%r29, %r6, 3;
	setp.eq.s32 	%p4, %r29, 0;
	@%p4 bra 	$L__BB0_9;
	setp.eq.s32 	%p5, %r29, 1;
	@%p5 bra 	$L__BB0_7;
	ld.param.u64 	%rd45, [_Z14matrixMulTiledPfS_S_i_param_1];
	ld.param.u64 	%rd42, [_Z14matrixMulTiledPfS_S_i_param_0];
	shl.b32 	%r63, %r101, 4;
	add.s32 	%r64, %r7, %r63;
	cvta.to.global.u64 	%rd22, %rd42;
	mul.wide.u32 	%rd23, %r64, 4;
	add.s64 	%rd24, %rd22, %rd23;
	ld.global.f32 	%f214, [%rd24];
	shl.b32 	%r66, %r4, 2;
	add.s32 	%r67, %r8, %r66;
	st.shared.f32 	[%r67], %f214;
	add.s32 	%r68, %r63, %r1;
	mad.lo.s32 	%r69, %r68, %r33, %r5;
	cvta.to.global.u64 	%rd25, %rd45;
	mul.wide.u32 	%rd26, %r69, 4;
	add.s64 	%rd27, %rd25, %rd26;
	ld.global.f32 	%f215, [%rd27];
	mov.u32 	%r71, _ZZ14matrixMulTiledPfS_S_iE8shared_B;
	add.s32 	%r72, %r71, %r66;
	add.s32 	%r73, %r72, %r41;
	st.shared.f32 	[%r73], %f215;
	bar.sync 	0;
	ld.shared.f32 	%f216, [%r8];
	ld.shared.f32 	%f217, [%r72];
	fma.rn.f32 	%f218, %f216, %f217, %f367;
	ld.shared.f32 	%f219, [%r8+4];
	ld.shared.f32 	%f220, [%r72+64];
	fma.rn.f32 	%f221, %f219, %f220, %f218;
	ld.shared.f32 	%f222, [%r8+8];
	ld.shared.f32 	%f223, [%r72+128];
	fma.rn.f32 	%f224, %f222, %f223, %f221;
	ld.shared.f32 	%f225, [%r8+12];
	ld.shared.f32 	%f226, [%r72+192];
	fma.rn.f32 	%f227, %f225, %f226, %f224;
	ld.shared.f32 	%f228, [%r8+16];
	ld.shared.f32 	%f229, [%r72+256];
	fma.rn.f32 	%f230, %f228, %f229, %f227;
	ld.shared.f32 	%f231, [%r8+20];
	ld.shared.f32 	%f232, [%r72+320];
	fma.rn.f32 	%f233, %f231, %f232, %f230;
	ld.shared.f32 	%f234, [%r8+24];
	ld.shared.f32 	%f235, [%r72+384];
	fma.rn.f32 	%f236, %f234, %f235, %f233;
	ld.shared.f32 	%f237, [%r8+28];
	ld.shared.f32 	%f238, [%r72+448];
	fma.rn.f32 	%f239, %f237, %f238, %f236;
	ld.shared.f32 	%f240, [%r8+32];
	ld.shared.f32 	%f241, [%r72+512];
	fma.rn.f32 	%f242, %f240, %f241, %f239;
	ld.shared.f32 	%f243, [%r8+36];
	ld.shared.f32 	%f244, [%r72+576];
	fma.rn.f32 	%f245, %f243, %f244, %f242;
	ld.shared.f32 	%f246, [%r8+40];
	ld.shared.f32 	%f247, [%r72+640];
	fma.rn.f32 	%f248, %f246, %f247, %f245;
	ld.shared.f32 	%f249, [%r8+44];
	ld.shared.f32 	%f250, [%r72+704];
	fma.rn.f32 	%f251, %f249, %f250, %f248;
	ld.shared.f32 	%f252, [%r8+48];
	ld.shared.f32 	%f253, [%r72+768];
	fma.rn.f32 	%f254, %f252, %f253, %f251;
	ld.shared.f32 	%f255, [%r8+52];
	ld.shared.f32 	%f256, [%r72+832];
	fma.rn.f32 	%f257, %f255, %f256, %f254;
	ld.shared.f32 	%f258, [%r8+56];
	ld.shared.f32 	%f259, [%r72+896];
	fma.rn.f32 	%f260, %f258, %f259, %f257;
	ld.shared.f32 	%f261, [%r8+60];
	ld.shared.f32 	%f262, [%r72+960];
	fma.rn.f32 	%f263, %f261, %f262, %f260;
	bar.sync 	0;
	add.s32 	%r74, %r64, 16;
	mul.wide.u32 	%rd28, %r74, 4;
	add.s64 	%rd29, %rd22, %rd28;
	ld.global.f32 	%f264, [%rd29];
	st.shared.f32 	[%r67], %f264;
	add.s32 	%r75, %r68, 16;
	mad.lo.s32 	%r76, %r75, %r33, %r5;
	mul.wide.u32 	%rd30, %r76, 4;
	add.s64 	%rd31, %rd25, %rd30;
	ld.global.f32 	%f265, [%rd31];
	st.shared.f32 	[%r73], %f265;
	bar.sync 	0;
	ld.shared.f32 	%f266, [%r8];
	ld.shared.f32 	%f267, [%r72];
	fma.rn.f32 	%f268, %f266, %f267, %f263;
	ld.shared.f32 	%f269, [%r8+4];
	ld.shared.f32 	%f270, [%r72+64];
	fma.rn.f32 	%f271, %f269, %f270, %f268;
	ld.shared.f32 	%f272, [%r8+8];
	ld.shared.f32 	%f273, [%r72+128];
	fma.rn.f32 	%f274, %f272, %f273, %f271;
	ld.shared.f32 	%f275, [%r8+12];
	ld.shared.f32 	%f276, [%r72+192];
	fma.rn.f32 	%f277, %f275, %f276, %f274;
	ld.shared.f32 	%f278, [%r8+16];
	ld.shared.f32 	%f279, [%r72+256];
	fma.rn.f32 	%f280, %f278, %f279, %f277;
	ld.shared.f32 	%f281, [%r8+20];
	ld.shared.f32 	%f282, [%r72+320];
	fma.rn.f32 	%f283, %f281, %f282, %f280;
	ld.shared.f32 	%f284, [%r8+24];
	ld.shared.f32 	%f285, [%r72+384];
	fma.rn.f32 	%f286, %f284, %f285, %f283;
	ld.shared.f32 	%f287, [%r8+28];
	ld.shared.f32 	%f288, [%r72+448];
	fma.rn.f32 	%f289, %f287, %f288, %f286;
	ld.shared.f32 	%f290, [%r8+32];
	ld.shared.f32 	%f291, [%r72+512];
	fma.rn.f32 	%f292, %f290, %f291, %f289;
	ld.shared.f32 	%f293, [%r8+36];
	ld.shared.f32 	%f294, [%r72+576];
	fma.rn.f32 	%f295, %f293, %f294, %f292;
	ld.shared.f32 	%f296, [%r8+40];
	ld.shared.f32 	%f297, [%r72+640];
	fma.rn.f32 	%f298, %f296, %f297, %f295;
	ld.shared.f32 	%f299, [%r8+44];
	ld.shared.f32 	%f300, [%r72+704];
	fma.rn.f32 	%f301, %f299, %f300, %f298;
	ld.shared.f32 	%f302, [%r8+48];
	ld.shared.f32 	%f303, [%r72+768];
	fma.rn.f32 	%f304, %f302, %f303, %f301;
	ld.shared.f32 	%f305, [%r8+52];
	ld.shared.f32 	%f306, [%r72+832];
	fma.rn.f32 	%f307, %f305, %f306, %f304;
	ld.shared.f32 	%f308, [%r8+56];
	ld.shared.f32 	%f309, [%r72+896];
	fma.rn.f32 	%f310, %f308, %f309, %f307;
	ld.shared.f32 	%f311, [%r8+60];
	ld.shared.f32 	%f312, [%r72+960];
	fma.rn.f32 	%f367, %f311, %f312, %f310;
	bar.sync 	0;
	add.s32 	%r101, %r101, 2;
$L__BB0_7:
	and.b32  	%r77, %r6, 1;
	setp.eq.b32 	%p6, %r77, 1;
	not.pred 	%p7, %p6;
	@%p7 bra 	$L__BB0_9;
	ld.param.u64 	%rd46, [_Z14matrixMulTiledPfS_S_i_param_1];
	ld.param.u64 	%rd43, [_Z14matrixMulTiledPfS_S_i_param_0];
	shl.b32 	%r78, %r101, 4;
	add.s32 	%r79, %r7, %r78;
	cvta.to.global.u64 	%rd32, %rd43;
	mul.wide.u32 	%rd33, %r79, 4;
	add.s64 	%rd34, %rd32, %rd33;
	ld.global.f32 	%f313, [%rd34];
	shl.b32 	%r81, %r4, 2;
	add.s32 	%r82, %r8, %r81;
	st.shared.f32 	[%r82], %f313;
	add.s32 	%r83, %r78, %r1;
	mad.lo.s32 	%r84, %r83, %r33, %r5;
	cvta.to.global.u64 	%rd35, %rd46;
	mul.wide.u32 	%rd36, %r84, 4;
	add.s64 	%rd37, %rd35, %rd36;
	ld.global.f32 	%f314, [%rd37];
	mov.u32 	%r86, _ZZ14matrixMulTiledPfS_S_iE8shared_B;
	add.s32 	%r87, %r86, %r81;
	add.s32 	%r88, %r87, %r41;
	st.shared.f32 	[%r88], %f314;
	bar.sync 	0;
	ld.shared.f32 	%f315, [%r8];
	ld.shared.f32 	%f316, [%r87];
	fma.rn.f32 	%f317, %f315, %f316, %f367;
	ld.shared.f32 	%f318, [%r8+4];
	ld.shared.f32 	%f319, [%r87+64];
	fma.rn.f32 	%f320, %f318, %f319, %f317;
	ld.shared.f32 	%f321, [%r8+8];
	ld.shared.f32 	%f322, [%r87+128];
	fma.rn.f32 	%f323, %f321, %f322, %f320;
	ld.shared.f32 	%f324, [%r8+12];
	ld.shared.f32 	%f325, [%r87+192];
	fma.rn.f32 	%f326, %f324, %f325, %f323;
	ld.shared.f32 	%f327, [%r8+16];
	ld.shared.f32 	%f328, [%r87+256];
	fma.rn.f32 	%f329, %f327, %f328, %f326;
	ld.shared.f32 	%f330, [%r8+20];
	ld.shared.f32 	%f331, [%r87+320];
	fma.rn.f32 	%f332, %f330, %f331, %f329;
	ld.shared.f32 	%f333, [%r8+24];
	ld.shared.f32 	%f334, [%r87+384];
	fma.rn.f32 	%f335, %f333, %f334, %f332;
	ld.shared.f32 	%f336, [%r8+28];
	ld.shared.f32 	%f337, [%r87+448];
	fma.rn.f32 	%f338, %f336, %f337, %f335;
	ld.shared.f32 	%f339, [%r8+32];
	ld.shared.f32 	%f340, [%r87+512];
	fma.rn.f32 	%f341, %f339, %f340, %f338;
	ld.shared.f32 	%f342, [%r8+36];
	ld.shared.f32 	%f343, [%r87+576];
	fma.rn.f32 	%f344, %f342, %f343, %f341;
	ld.shared.f32 	%f345, [%r8+40];
	ld.shared.f32 	%f346, [%r87+640];
	fma.rn.f32 	%f347, %f345, %f346, %f344;
	ld.shared.f32 	%f348, [%r8+44];
	ld.shared.f32 	%f349, [%r87+704];
	fma.rn.f32 	%f350, %f348, %f349, %f347;
	ld.shared.f32 	%f351, [%r8+48];
	ld.shared.f32 	%f352, [%r87+768];
	fma.rn.f32 	%f353, %f351, %f352, %f350;
	ld.shared.f32 	%f354, [%r8+52];
	ld.shared.f32 	%f355, [%r87+832];
	fma.rn.f32 	%f356, %f354, %f355, %f353;
	ld.shared.f32 	%f357, [%r8+56];
	ld.shared.f32 	%f358, [%r87+896];
	fma.rn.f32 	%f359, %f357, %f358, %f356;
	ld.shared.f32 	%f360, [%r8+60];
	ld.shared.f32 	%f361, [%r87+960];
	fma.rn.f32 	%f367, %f360, %f361, %f359;
	bar.sync 	0;
$L__BB0_9:
	max.s32 	%r92, %r2, %r5;
	setp.ge.s32 	%p8, %r92, %r33;
	@%p8 bra 	$L__BB0_11;
	ld.param.u64 	%rd47, [_Z14matrixMulTiledPfS_S_i_param_2];
	mad.lo.s32 	%r93, %r33, %r2, %r5;
	cvta.to.global.u64 	%rd38, %rd47;
	mul.wide.s32 	%rd39, %r93, 4;
	add.s64 	%rd40, %rd38, %rd39;
	st.global.f32 	[%rd40], %f367;
$L__BB0_11:
	ret;

}


// ===== COMPILED SASS (sm_100) =====

	.target	sm_100

	.elftype	@"ET_EXEC"


//--------------------- .note.nv.tkinfo           --------------------------
	.section	.note.nv.tkinfo,"",@"SHT_NOTE"
	.sectionflags	@"SHF_NOTE_NV_TKINFO"
	.tkinfo
        /*0018*/ 	.word	0x00000002
        /*0030*/ 	.string	""
        /*0030*/ 	.string	"ptxas"
        /*0030*/ 	.string	"Cuda compilation tools, release 13.0, V13.0.88"
        /*0030*/ 	.string	"Build cuda_13.0.r13.0/compiler.36424714_0"
        /*0030*/ 	.string	"-arch sm_100 -m 64 "



//--------------------- .note.nv.cuinfo           --------------------------
	.section	.note.nv.cuinfo,"",@"SHT_NOTE"
	.sectionflags	@"SHF_NOTE_NV_CUINFO"
        /*0018*/ 	.short	0x0002
        /*001a*/ 	.short	0x0064
        /*001c*/ 	.short	0x0082
	.zero		2


//--------------------- .nv.info                  --------------------------
	.section	.nv.info,"",@"SHT_CUDA_INFO"
	.align	4


	//----- nvinfo : EIATTR_REGCOUNT
	.align		4
        /*0000*/ 	.byte	0x04, 0x2f
        /*0002*/ 	.short	(.L_1 - .L_0)
	.align		4
.L_0:
        /*0004*/ 	.word	index@(_Z14matrixMulTiledPfS_S_i)
        /*0008*/ 	.word	0x00000028


	//----- nvinfo : EIATTR_FRAME_SIZE
	.align		4
.L_1:
        /*000c*/ 	.byte	0x04, 0x11
        /*000e*/ 	.short	(.L_3 - .L_2)
	.align		4
.L_2:
        /*0010*/ 	.word	index@(_Z14matrixMulTiledPfS_S_i)
        /*0014*/ 	.word	0x00000000


	//----- nvinfo : EIATTR_MIN_STACK_SIZE
	.align		4
.L_3:
        /*0018*/ 	.byte	0x04, 0x12
        /*001a*/ 	.short	(.L_5 - .L_4)
	.align		4
.L_4:
        /*001c*/ 	.word	index@(_Z14matrixMulTiledPfS_S_i)
        /*0020*/ 	.word	0x00000000
.L_5:


//--------------------- .nv.compat                --------------------------
	.section	.nv.compat,"",@"SHT_CUDA_COMPAT_INFO"
	.align	4
        /*0000*/ 	.byte	0x02, 0x09, 0x00, 0x00, 0x02, 0x02, 0x01, 0x00, 0x02, 0x05, 0x05, 0x00, 0x03, 0x07, 0x01, 0x01
        /*0010*/ 	.byte	0x02, 0x03, 0x00, 0x00, 0x02, 0x06, 0x01, 0x00, 0x04, 0x0b, 0x08, 0x00, 0x09, 0x00, 0x00, 0x00
        /*0020*/ 	.byte	0x00, 0x00, 0x00, 0x00


//--------------------- .nv.info._Z14matrixMulTiledPfS_S_i --------------------------
	.section	.nv.info._Z14matrixMulTiledPfS_S_i,"",@"SHT_CUDA_INFO"
	.sectionflags	@""
	.align	4


	//----- nvinfo : EIATTR_CUDA_API_VERSION
	.align		4
        /*0000*/ 	.byte	0x04, 0x37
        /*0002*/ 	.short	(.L_7 - .L_6)
.L_6:
        /*0004*/ 	.word	0x00000082


	//----- nvinfo : EIATTR_KPARAM_INFO
	.align		4
.L_7:
        /*0008*/ 	.byte	0x04, 0x17
        /*000a*/ 	.short	(.L_9 - .L_8)
.L_8:
        /*000c*/ 	.word	0x00000000
        /*0010*/ 	.short	0x0003
        /*0012*/ 	.short	0x0018
        /*0014*/ 	.byte	0x00, 0xf0, 0x11, 0x00


	//----- nvinfo : EIATTR_KPARAM_INFO
	.align		4
.L_9:
        /*0018*/ 	.byte	0x04, 0x17
        /*001a*/ 	.short	(.L_11 - .L_10)
.L_10:
        /*001c*/ 	.word	0x00000000
        /*0020*/ 	.short	0x0002
        /*0022*/ 	.short	0x0010
        /*0024*/ 	.byte	0x00, 0xf5, 0x21, 0x00


	//----- nvinfo : EIATTR_KPARAM_INFO
	.align		4
.L_11:
        /*0028*/ 	.byte	0x04, 0x17
        /*002a*/ 	.short	(.L_13 - .L_12)
.L_12:
        /*002c*/ 	.word	0x00000000
        /*0030*/ 	.short	0x0001
        /*0032*/ 	.short	0x0008
        /*0034*/ 	.byte	0x00, 0xf5, 0x21, 0x00


	//----- nvinfo : EIATTR_KPARAM_INFO
	.align		4
.L_13:
        /*0038*/ 	.byte	0x04, 0x17
        /*003a*/ 	.short	(.L_15 - .L_14)
.L_14:
        /*003c*/ 	.word	0x00000000
        /*0040*/ 	.short	0x0000
        /*0042*/ 	.short	0x0000
        /*0044*/ 	.byte	0x00, 0xf5, 0x21, 0x00


	//----- nvinfo : EIATTR_SPARSE_MMA_MASK
	.align		4
.L_15:
        /*0048*/ 	.byte	0x03, 0x50
        /*004a*/ 	.short	0x0000


	//----- nvinfo : EIATTR_MAXREG_COUNT
	.align		4
        /*004c*/ 	.byte	0x03, 0x1b
        /*004e*/ 	.short	0x00ff


	//----- nvinfo : EIATTR_NUM_BARRIERS
	.align		4
        /*0050*/ 	.byte	0x02, 0x4c
        /*0052*/ 	.byte	0x01
	.zero		1


	//----- nvinfo : EIATTR_MERCURY_ISA_VERSION
	.align		4
        /*0054*/ 	.byte	0x03, 0x5f
        /*0056*/ 	.short	0x0101


	//----- nvinfo : EIATTR_VRC_CTA_INIT_COUNT
	.align		4
        /*0058*/ 	.byte	0x02, 0x4a
	.zero		1
	.zero		1


	//----- nvinfo : EIATTR_EXIT_INSTR_OFFSETS
	.align		4
        /*005c*/ 	.byte	0x04, 0x1c
        /*005e*/ 	.short	(.L_17 - .L_16)


	//   ....[0]....
.L_16:
        /*0060*/ 	.word	0x000018f0


	//   ....[1]....
        /*0064*/ 	.word	0x00001940


	//----- nvinfo : EIATTR_CBANK_PARAM_SIZE
	.align		4
.L_17:
        /*0068*/ 	.byte	0x03, 0x19
        /*006a*/ 	.short	0x001c


	//----- nvinfo : EIATTR_PARAM_CBANK
	.align		4
        /*006c*/ 	.byte	0x04, 0x0a
        /*006e*/ 	.short	(.L_19 - .L_18)
	.align		4
.L_18:
        /*0070*/ 	.word	index@(.nv.constant0._Z14matrixMulTiledPfS_S_i)
        /*0074*/ 	.short	0x0380
        /*0076*/ 	.short	0x001c


	//----- nvinfo : EIATTR_SW_WAR
	.align		4
.L_19:
        /*0078*/ 	.byte	0x04, 0x36
        /*007a*/ 	.short	(.L_21 - .L_20)
.L_20:
        /*007c*/ 	.word	0x00000008
.L_21:


//--------------------- .nv.callgraph             --------------------------
	.section	.nv.callgraph,"",@"SHT_CUDA_CALLGRAPH"
	.align	4
	.sectionentsize	8
	.align		4
        /*0000*/ 	.word	0x00000000
	.align		4
        /*0004*/ 	.word	0xffffffff
	.align		4
        /*0008*/ 	.word	0x00000000
	.align		4
        /*000c*/ 	.word	0xfffffffe
	.align		4
        /*0010*/ 	.word	0x00000000
	.align		4
        /*0014*/ 	.word	0xfffffffd
	.align		4
        /*0018*/ 	.word	0x00000000
	.align		4
        /*001c*/ 	.word	0xfffffffc


//--------------------- .text._Z14matrixMulTiledPfS_S_i --------------------------
	.section	.text._Z14matrixMulTiledPfS_S_i,"ax",@progbits
	.align	128
        .global         _Z14matrixMulTiledPfS_S_i
        .type           _Z14matrixMulTiledPfS_S_i,@function
        .size           _Z14matrixMulTiledPfS_S_i,(.L_x_5 - _Z14matrixMulTiledPfS_S_i)
        .other          _Z14matrixMulTiledPfS_S_i,@"STO_CUDA_ENTRY STV_DEFAULT"
_Z14matrixMulTiledPfS_S_i:
.text._Z14matrixMulTiledPfS_S_i:
[----:B------:R-:W-:Y:S08]  /*0000*/  LDC R1, c[0x0][0x37c] ;  /* 0x0000df00ff017b82 */ /* 0x000ff00000000800 */
[----:B------:R-:W0:Y:S01]  /*0010*/  LDC R5, c[0x0][0x398] ;  /* 0x0000e600ff057b82 */ /* 0x000e220000000800 */
[----:B------:R-:W1:Y:S01]  /*0020*/  S2R R4, SR_CTAID.Y ;  /* 0x0000000000047919 */ /* 0x000e620000002600 */
[----:B------:R-:W2:Y:S01]  /*0030*/  LDCU.64 UR8, c[0x0][0x358] ;  /* 0x00006b00ff0877ac */ /* 0x000ea20008000a00 */
[----:B------:R-:W-:Y:S01]  /*0040*/  HFMA2 R31, -RZ, RZ, 0, 0 ;  /* 0x00000000ff1f7431 */ /* 0x000fe200000001ff */
[----:B------:R-:W1:Y:S01]  /*0050*/  S2R R3, SR_TID.Y ;  /* 0x0000000000037919 */ /* 0x000e620000002200 */
[----:B------:R-:W3:Y:S01]  /*0060*/  S2R R9, SR_CTAID.X ;  /* 0x0000000000097919 */ /* 0x000ee20000002500 */
[----:B------:R-:W3:Y:S01]  /*0070*/  S2R R2, SR_TID.X ;  /* 0x0000000000027919 */ /* 0x000ee20000002100 */
[----:B0-----:R-:W-:-:S02]  /*0080*/  ISETP.GE.AND P0, PT, R5, 0x10, PT ;  /* 0x000000100500780c */ /* 0x001fc40003f06270 */
[----:B------:R-:W-:-:S04]  /*0090*/  SHF.R.S32.HI R0, RZ, 0x1f, R5 ;  /* 0x0000001fff007819 */ /* 0x000fc80000011405 */
[----:B------:R-:W-:Y:S02]  /*00a0*/  LEA.HI R0, R0, R5, RZ, 0x4 ;  /* 0x0000000500007211 */ /* 0x000fe400078f20ff */
[----:B-1----:R-:W-:Y:S02]  /*00b0*/  LEA R23, R4, R3, 0x4 ;  /* 0x0000000304177211 */ /* 0x002fe400078e20ff */
[----:B---3--:R-:W-:-:S03]  /*00c0*/  LEA R4, R9, R2, 0x4 ;  /* 0x0000000209047211 */ /* 0x008fc600078e20ff */
[----:B--2---:R-:W-:Y:S05]  /*00d0*/  @!P0 BRA `(.L_x_0) ;  /* 0x0000001400fc8947 */ /* 0x004fea0003800000 */
[----:B------:R-:W0:Y:S01]  /*00e0*/  S2UR UR6, SR_CgaCtaId ;  /* 0x00000000000679c3 */ /* 0x000e220000008800 */
[----:B------:R-:W-:Y:S01]  /*00f0*/  SHF.R.S32.HI R29, RZ, 0x4, R0 ;  /* 0x00000004ff1d7819 */ /* 0x000fe20000011400 */
[----:B------:R-:W-:Y:S01]  /*0100*/  UMOV UR4, 0x400 ;  /* 0x0000040000047882 */ /* 0x000fe20000000000 */
[----:B------:R-:W-:Y:S01]  /*0110*/  IMAD R21, R23, R5, R2 ;  /* 0x0000000517157224 */ /* 0x000fe200078e0202 */
[----:B------:R-:W-:Y:S02]  /*0120*/  MOV R31, RZ ;  /* 0x000000ff001f7202 */ /* 0x000fe40000000f00 */
[----:B------:R-:W-:-:S04]  /*0130*/  IADD3 R0, PT, PT, R29, -0x1, RZ ;  /* 0xffffffff1d007810 */ /* 0x000fc80007ffe0ff */
[----:B------:R-:W-:Y:S02]  /*0140*/  ISETP.GE.U32.AND P0, PT, R0, 0x3, PT ;  /* 0x000000030000780c */ /* 0x000fe40003f06070 */
[----:B------:R-:W-:Y:S01]  /*0150*/  MOV R0, RZ ;  /* 0x000000ff00007202 */ /* 0x000fe20000000f00 */
[----:B0-----:R-:W-:-:S06]  /*0160*/  ULEA UR5, UR6, UR4, 0x18 ;  /* 0x0000000406057291 */ /* 0x001fcc000f8ec0ff */
[----:B------:R-:W-:-:S04]  /*0170*/  LEA R7, R3, UR5, 0x6 ;  /* 0x0000000503077c11 */ /* 0x000fc8000f8e30ff */
[----:B------:R-:W-:Y:S05]  /*0180*/  @!P0 BRA `(.L_x_1) ;  /* 0x0000000c00448947 */ /* 0x000fea0003800000 */
[C---:B------:R-:W-:Y:S01]  /*0190*/  IADD3 R0, PT, PT, R3.reuse, 0x30, RZ ;  /* 0x0000003003007810 */ /* 0x040fe20007ffe0ff */
[----:B------:R-:W-:Y:S01]  /*01a0*/  UIADD3 UR5, UPT, UPT, UR4, 0x400, URZ ;  /* 0x0000040004057890 */ /* 0x000fe2000fffe0ff */
[C---:B------:R-:W-:Y:S01]  /*01b0*/  IADD3 R6, PT, PT, R3.reuse, 0x20, RZ ;  /* 0x0000002003067810 */ /* 0x040fe20007ffe0ff */
[CCC-:B------:R-:W-:Y:S01]  /*01c0*/  IMAD R24, R3.reuse, R5.reuse, R2.reuse ;  /* 0x0000000503187224 */ /* 0x1c0fe200078e0202 */
[----:B------:R-:W-:Y:S01]  /*01d0*/  IADD3 R8, PT, PT, R3, 0x10, RZ ;  /* 0x0000001003087810 */ /* 0x000fe20007ffe0ff */
[-CC-:B------:R-:W-:Y:S01]  /*01e0*/  IMAD R0, R0, R5.reuse, R2.reuse ;  /* 0x0000000500007224 */ /* 0x180fe200078e0202 */
[----:B------:R-:W-:Y:S01]  /*01f0*/  ULEA UR5, UR6, UR5, 0x18 ;  /* 0x0000000506057291 */ /* 0x000fe2000f8ec0ff */
[-CC-:B------:R-:W-:Y:S01]  /*0200*/  IMAD R6, R6, R5.reuse, R2.reuse ;  /* 0x0000000506067224 */ /* 0x180fe200078e0202 */
[C---:B------:R-:W-:Y:S01]  /*0210*/  LEA R24, R9.reuse, R24, 0x4 ;  /* 0x0000001809187211 */ /* 0x040fe200078e20ff */
[----:B------:R-:W-:Y:S01]  /*0220*/  IMAD R8, R8, R5, R2 ;  /* 0x0000000508087224 */ /* 0x000fe200078e0202 */
[----:B------:R-:W-:-:S02]  /*0230*/  LEA R30, R9, R0, 0x4 ;  /* 0x00000000091e7211 */ /* 0x000fc400078e20ff */
[----:B------:R-:W-:Y:S02]  /*0240*/  LOP3.LUT R0, R29, 0x7fffffc, RZ, 0xc0, !PT ;  /* 0x07fffffc1d007812 */ /* 0x000fe400078ec0ff */
[----:B------:R-:W-:Y:S02]  /*0250*/  LEA R20, R2, UR5, 0x2 ;  /* 0x0000000502147c11 */ /* 0x000fe4000f8e10ff */
[C---:B------:R-:W-:Y:S02]  /*0260*/  LEA R28, R9.reuse, R6, 0x4 ;  /* 0x00000006091c7211 */ /* 0x040fe400078e20ff */
[----:B------:R-:W-:Y:S02]  /*0270*/  LEA R26, R9, R8, 0x4 ;  /* 0x00000008091a7211 */ /* 0x000fe400078e20ff */
[----:B------:R-:W-:Y:S02]  /*0280*/  IADD3 R25, PT, PT, R21, 0x20, RZ ;  /* 0x0000002015197810 */ /* 0x000fe40007ffe0ff */
[----:B------:R-:W-:-:S02]  /*0290*/  MOV R31, RZ ;  /* 0x000000ff001f7202 */ /* 0x000fc40000000f00 */
[----:B------:R-:W-:Y:S02]  /*02a0*/  LEA R22, R2, R7, 0x2 ;  /* 0x0000000702167211 */ /* 0x000fe400078e10ff */
[----:B------:R-:W-:Y:S02]  /*02b0*/  IADD3 R27, PT, PT, -R0, RZ, RZ ;  /* 0x000000ff001b7210 */ /* 0x000fe40007ffe1ff */
[----:B------:R-:W-:-:S07]  /*02c0*/  LEA R6, R3, R20, 0x6 ;  /* 0x0000001403067211 */ /* 0x000fce00078e30ff */
.L_x_2:
[----:B------:R-:W0:Y:S01]  /*02d0*/  LDC.64 R18, c[0x0][0x380] ;  /* 0x0000e000ff127b82 */ /* 0x000e220000000a00 */
[----:B------:R-:W-:-:S07]  /*02e0*/  IADD3 R11, PT, PT, R25, -0x20, RZ ;  /* 0xffffffe0190b7810 */ /* 0x000fce0007ffe0ff */
[----:B------:R-:W1:Y:S01]  /*02f0*/  LDC.64 R16, c[0x0][0x388] ;  /* 0x0000e200ff107b82 */ /* 0x000e620000000a00 */
[----:B0-----:R-:W-:-:S06]  /*0300*/  IMAD.WIDE.U32 R10, R11, 0x4, R18 ;  /* 0x000000040b0a7825 */ /* 0x001fcc00078e0012 */
[----:B------:R-:W2:Y:S01]  /*0310*/  LDG.E R11, desc[UR8][R10.64] ;  /* 0x000000080a0b7981 */ /* 0x000ea2000c1e1900 */
[----:B-1----:R-:W-:-:S05]  /*0320*/  IMAD.WIDE.U32 R8, R24, 0x4, R16 ;  /* 0x0000000418087825 */ /* 0x002fca00078e0010 */
[----:B------:R-:W3:Y:S04]  /*0330*/  LDG.E R35, desc[UR8][R8.64] ;  /* 0x0000000808237981 */ /* 0x000ee8000c1e1900 */
[----:B--2---:R-:W-:Y:S04]  /*0340*/  STS [R22], R11 ;  /* 0x0000000b16007388 */ /* 0x004fe80000000800 */
[----:B---3--:R-:W-:Y:S01]  /*0350*/  STS [R6], R35 ;  /* 0x0000002306007388 */ /* 0x008fe20000000800 */
[----:B------:R-:W-:Y:S06]  /*0360*/  BAR.SYNC.DEFER_BLOCKING 0x0 ;  /* 0x0000000000007b1d */ /* 0x000fec0000010000 */
[----:B------:R-:W-:Y:S04]  /*0370*/  LDS R32, [R20] ;  /* 0x0000000014207984 */ /* 0x000fe80000000800 */
[----:B------:R-:W0:Y:S04]  /*0380*/  LDS.128 R12, [R7] ;  /* 0x00000000070c7984 */ /* 0x000e280000000c00 */
[----:B------:R-:W1:Y:S04]  /*0390*/  LDS R37, [R20+0x40] ;  /* 0x0000400014257984 */ /* 0x000e680000000800 */
[----:B------:R-:W2:Y:S04]  /*03a0*/  LDS R33, [R20+0x80] ;  /* 0x0000800014217984 */ /* 0x000ea80000000800 */
[----:B------:R-:W-:Y:S04]  /*03b0*/  LDS.128 R8, [R7+0x10] ;  /* 0x0000100007087984 */ /* 0x000fe80000000c00 */
[----:B------:R-:W-:Y:S01]  /*03c0*/  LDS R36, [R20+0x3c0] ;  /* 0x0003c00014247984 */ /* 0x000fe20000000800 */
[----:B0-----:R-:W-:-:S03]  /*03d0*/  FFMA R32, R12, R32, R31 ;  /* 0x000000200c207223 */ /* 0x001fc6000000001f */
[----:B------:R-:W0:Y:S01]  /*03e0*/  LDS R12, [R20+0xc0] ;  /* 0x0000c000140c7984 */ /* 0x000e220000000800 */
[----:B-1----:R-:W-:-:S03]  /*03f0*/  FFMA R34, R37, R13, R32 ;  /* 0x0000000d25227223 */ /* 0x002fc60000000020 */
[----:B------:R-:W1:Y:S04]  /*0400*/  LDS R13, [R20+0x100] ;  /* 0x00010000140d7984 */ /* 0x000e680000000800 */
[----:B------:R-:W3:Y:S04]  /*0410*/  LDS R32, [R20+0x140] ;  /* 0x0001400014207984 */ /* 0x000ee80000000800 */
[----:B------:R-:W4:Y:S01]  /*0420*/  LDS R31, [R20+0x180] ;  /* 0x00018000141f7984 */ /* 0x000f220000000800 */
[----:B--2---:R-:W-:-:S04]  /*0430*/  FFMA R33, R33, R14, R34 ;  /* 0x0000000e21217223 */ /* 0x004fc80000000022 */
[----:B0-----:R-:W-:Y:S02]  /*0440*/  FFMA R15, R12, R15, R33 ;  /* 0x0000000f0c0f7223 */ /* 0x001fe40000000021 */
[----:B------:R-:W-:Y:S02]  /*0450*/  LDS R33, [R20+0x240] ;  /* 0x0002400014217984 */ /* 0x000fe40000000800 */
[----:B-1----:R-:W-:Y:S02]  /*0460*/  FFMA R13, R8, R13, R15 ;  /* 0x0000000d080d7223 */ /* 0x002fe4000000000f */
[----:B------:R-:W0:Y:S02]  /*0470*/  LDS R8, [R20+0x1c0] ;  /* 0x0001c00014087984 */ /* 0x000e240000000800 */
[----:B---3--:R-:W-:Y:S02]  /*0480*/  FFMA R32, R32, R9, R13 ;  /* 0x0000000920207223 */ /* 0x008fe4000000000d */
[----:B------:R-:W-:Y:S04]  /*0490*/  LDS R9, [R20+0x200] ;  /* 0x0002000014097984 */ /* 0x000fe80000000800 */
[----:B------:R-:W1:Y:S01]  /*04a0*/  LDS.128 R12, [R7+0x20] ;  /* 0x00002000070c7984 */ /* 0x000e620000000c00 */
[----:B----4-:R-:W-:-:S03]  /*04b0*/  FFMA R31, R31, R10, R32 ;  /* 0x0000000a1f1f7223 */ /* 0x010fc60000000020 */
[----:B------:R-:W2:Y:S04]  /*04c0*/  LDS R32, [R20+0x280] ;  /* 0x0002800014207984 */ /* 0x000ea80000000800 */
[----:B------:R-:W3:Y:S01]  /*04d0*/  LDS R10, [R20+0x2c0] ;  /* 0x0002c000140a7984 */ /* 0x000ee20000000800 */
[----:B0-----:R-:W-:-:S03]  /*04e0*/  FFMA R11, R8, R11, R31 ;  /* 0x0000000b080b7223 */ /* 0x001fc6000000001f */
[----:B------:R-:W-:Y:S04]  /*04f0*/  LDS R8, [R20+0x340] ;  /* 0x0003400014087984 */ /* 0x000fe80000000800 */
[----:B------:R-:W-:Y:S01]  /*0500*/  LDS R31, [R20+0x380] ;  /* 0x00038000141f7984 */ /* 0x000fe20000000800 */
[----:B-1----:R-:W-:-:S03]  /*0510*/  FFMA R12, R12, R9, R11 ;  /* 0x000000090c0c7223 */ /* 0x002fc6000000000b */
[----:B------:R-:W-:Y:S01]  /*0520*/  LDS R9, [R20+0x300] ;  /* 0x0003000014097984 */ /* 0x000fe20000000800 */
[----:B------:R-:W-:-:S04]  /*0530*/  FFMA R13, R33, R13, R12 ;  /* 0x0000000d210d7223 */ /* 0x000fc8000000000c */
[----:B--2---:R-:W-:-:S04]  /*0540*/  FFMA R13, R32, R14, R13 ;  /* 0x0000000e200d7223 */ /* 0x004fc8000000000d */
[----:B---3--:R-:W-:Y:S02]  /*0550*/  FFMA R11, R10, R15, R13 ;  /* 0x0000000f0a0b7223 */ /* 0x008fe4000000000d */
[----:B------:R-:W0:Y:S01]  /*0560*/  LDS.128 R12, [R7+0x30] ;  /* 0x00003000070c7984 */ /* 0x000e220000000c00 */
[----:B------:R-:W-:Y:S01]  /*0570*/  IADD3 R33, PT, PT, R25, -0x10, RZ ;  /* 0xfffffff019217810 */ /* 0x000fe20007ffe0ff */
[----:B------:R-:W-:Y:S01]  /*0580*/  IMAD.WIDE.U32 R34, R26, 0x4, R16 ;  /* 0x000000041a227825 */ /* 0x000fe200078e0010 */
[----:B------:R-:W-:Y:S03]  /*0590*/  BAR.SYNC.DEFER_BLOCKING 0x0 ;  /* 0x0000000000007b1d */ /* 0x000fe60000010000 */
[----:B------:R-:W-:-:S06]  /*05a0*/  IMAD.WIDE.U32 R32, R33, 0x4, R18 ;  /* 0x0000000421207825 */ /* 0x000fcc00078e0012 */
[----:B------:R-:W2:Y:S04]  /*05b0*/  LDG.E R33, desc[UR8][R32.64] ;  /* 0x0000000820217981 */ /* 0x000ea8000c1e1900 */
[----:B------:R-:W3:Y:S01]  /*05c0*/  LDG.E R35, desc[UR8][R34.64] ;  /* 0x0000000822237981 */ /* 0x000ee2000c1e1900 */
[----:B0-----:R-:W-:-:S04]  /*05d0*/  FFMA R9, R12, R9, R11 ;  /* 0x000000090c097223 */ /* 0x001fc8000000000b */
[----:B------:R-:W-:-:S04]  /*05e0*/  FFMA R13, R8, R13, R9 ;  /* 0x0000000d080d7223 */ /* 0x000fc80000000009 */
[----:B------:R-:W-:-:S04]  /*05f0*/  FFMA R13, R31, R14, R13 ;  /* 0x0000000e1f0d7223 */ /* 0x000fc8000000000d */
[----:B------:R-:W-:Y:S01]  /*0600*/  FFMA R13, R36, R15, R13 ;  /* 0x0000000f240d7223 */ /* 0x000fe2000000000d */
[----:B--2---:R-:W-:Y:S04]  /*0610*/  STS [R22], R33 ;  /* 0x0000002116007388 */ /* 0x004fe80000000800 */
[----:B---3--:R-:W-:Y:S01]  /*0620*/  STS [R6], R35 ;  /* 0x0000002306007388 */ /* 0x008fe20000000800 */
[----:B------:R-:W-:Y:S06]  /*0630*/  BAR.SYNC.DEFER_BLOCKING 0x0 ;  /* 0x0000000000007b1d */ /* 0x000fec0000010000 */
[----:B------:R-:W-:Y:S04]  /*0640*/  LDS R37, [R20] ;  /* 0x0000000014257984 */ /* 0x000fe80000000800 */
[----:B------:R-:W0:Y:S04]  /*0650*/  LDS.128 R8, [R7] ;  /* 0x0000000007087984 */ /* 0x000e280000000c00 */
[----:B------:R-:W1:Y:S04]  /*0660*/  LDS R12, [R20+0x40] ;  /* 0x00004000140c7984 */ /* 0x000e680000000800 */
[----:B------:R-:W2:Y:S04]  /*0670*/  LDS R31, [R20+0x80] ;  /* 0x00008000141f7984 */ /* 0x000ea80000000800 */
[----:B------:R-:W-:Y:S04]  /*0680*/  LDS R32, [R20+0x140] ;  /* 0x0001400014207984 */ /* 0x000fe80000000800 */
[----:B------:R-:W-:Y:S04]  /*0690*/  LDS R33, [R20+0x180] ;  /* 0x0001800014217984 */ /* 0x000fe80000000800 */
[----:B------:R-:W-:Y:S01]  /*06a0*/  LDS R36, [R20+0x3c0] ;  /* 0x0003c00014247984 */ /* 0x000fe20000000800 */
[----:B0-----:R-:W-:-:S03]  /*06b0*/  FFMA R13, R8, R37, R13 ;  /* 0x00000025080d7223 */ /* 0x001fc6000000000d */
[----:B------:R-:W0:Y:S01]  /*06c0*/  LDS R8, [R20+0xc0] ;  /* 0x0000c00014087984 */ /* 0x000e220000000800 */
[----:B-1----:R-:W-:-:S03]  /*06d0*/  FFMA R34, R12, R9, R13 ;  /* 0x000000090c227223 */ /* 0x002fc6000000000d */
[----:B------:R-:W-:Y:S04]  /*06e0*/  LDS R9, [R20+0x100] ;  /* 0x0001000014097984 */ /* 0x000fe80000000800 */
[----:B------:R-:W1:Y:S01]  /*06f0*/  LDS.128 R12, [R7+0x10] ;  /* 0x00001000070c7984 */ /* 0x000e620000000c00 */
[----:B--2---:R-:W-:-:S04]  /*0700*/  FFMA R31, R31, R10, R34 ;  /* 0x0000000a1f1f7223 */ /* 0x004fc80000000022 */
[----:B0-----:R-:W-:Y:S02]  /*0710*/  FFMA R11, R8, R11, R31 ;  /* 0x0000000b080b7223 */ /* 0x001fe4000000001f */
[----:B------:R-:W-:Y:S02]  /*0720*/  LDS R31, [R20+0x240] ;  /* 0x00024000141f7984 */ /* 0x000fe40000000800 */
[----:B-1----:R-:W-:Y:S02]  /*0730*/  FFMA R9, R12, R9, R11 ;  /* 0x000000090c097223 */ /* 0x002fe4000000000b */
[----:B------:R-:W0:Y:S02]  /*0740*/  LDS R12, [R20+0x1c0] ;  /* 0x0001c000140c7984 */ /* 0x000e240000000800 */
[----:B------:R-:W-:Y:S02]  /*0750*/  FFMA R32, R32, R13, R9 ;  /* 0x0000000d20207223 */ /* 0x000fe40000000009 */
[----:B------:R-:W-:Y:S04]  /*0760*/  LDS R13, [R20+0x200] ;  /* 0x00020000140d7984 */ /* 0x000fe80000000800 */
[----:B------:R-:W1:Y:S01]  /*0770*/  LDS.128 R8, [R7+0x20] ;  /* 0x0000200007087984 */ /* 0x000e620000000c00 */
[----:B------:R-:W-:-:S03]  /*0780*/  FFMA R33, R33, R14, R32 ;  /* 0x0000000e21217223 */ /* 0x000fc60000000020 */
[----:B------:R-:W2:Y:S04]  /*0790*/  LDS R32, [R20+0x280] ;  /* 0x0002800014207984 */ /* 0x000ea80000000800 */
[----:B------:R-:W3:Y:S01]  /*07a0*/  LDS R14, [R20+0x2c0] ;  /* 0x0002c000140e7984 */ /* 0x000ee20000000800 */
[----:B0-----:R-:W-:-:S04]  /*07b0*/  FFMA R15, R12, R15, R33 ;  /* 0x0000000f0c0f7223 */ /* 0x001fc80000000021 */
[----:B-1----:R-:W-:-:S04]  /*07c0*/  FFMA R8, R8, R13, R15 ;  /* 0x0000000d08087223 */ /* 0x002fc8000000000f */
[----:B------:R-:W-:Y:S02]  /*07d0*/  FFMA R9, R31, R9, R8 ;  /* 0x000000091f097223 */ /* 0x000fe40000000008 */
[----:B------:R-:W-:Y:S02]  /*07e0*/  LDS R8, [R20+0x340] ;  /* 0x0003400014087984 */ /* 0x000fe40000000800 */
[----:B--2---:R-:W-:Y:S02]  /*07f0*/  FFMA R13, R32, R10, R9 ;  /* 0x0000000a200d7223 */ /* 0x004fe40000000009 */
[----:B------:R-:W-:Y:S02]  /*0800*/  LDS R9, [R20+0x300] ;  /* 0x0003000014097984 */ /* 0x000fe40000000800 */
[----:B---3--:R-:W-:Y:S02]  /*0810*/  FFMA R11, R14, R11, R13 ;  /* 0x0000000b0e0b7223 */ /* 0x008fe4000000000d */
[----:B------:R-:W-:Y:S04]  /*0820*/  LDS R31, [R20+0x380] ;  /* 0x00038000141f7984 */ /* 0x000fe80000000800 */
[----:B------:R-:W0:Y:S01]  /*0830*/  LDS.128 R12, [R7+0x30] ;  /* 0x00003000070c7984 */ /* 0x000e220000000c00 */
[----:B------:R-:W-:Y:S01]  /*0840*/  IMAD.WIDE.U32 R32, R25, 0x4, R18 ;  /* 0x0000000419207825 */ /* 0x000fe200078e0012 */
[----:B------:R-:W-:Y:S03]  /*0850*/  BAR.SYNC.DEFER_BLOCKING 0x0 ;  /* 0x0000000000007b1d */ /* 0x000fe60000010000 */
[----:B------:R-:W-:-:S03]  /*0860*/  IMAD.WIDE.U32 R34, R28, 0x4, R16 ;  /* 0x000000041c227825 */ /* 0x000fc600078e0010 */
[----:B------:R-:W2:Y:S04]  /*0870*/  LDG.E R33, desc[UR8][R32.64] ;  /* 0x0000000820217981 */ /* 0x000ea8000c1e1900 */
[----:B------:R-:W3:Y:S01]  /*0880*/  LDG.E R35, desc[UR8][R34.64] ;  /* 0x0000000822237981 */ /* 0x000ee2000c1e1900 */
[----:B0-----:R-:W-:-:S04]  /*0890*/  FFMA R9, R12, R9, R11 ;  /* 0x000000090c097223 */ /* 0x001fc8000000000b */
[----:B------:R-:W-:-:S04]  /*08a0*/  FFMA R13, R8, R13, R9 ;  /* 0x0000000d080d7223 */ /* 0x000fc80000000009 */
[----:B------:R-:W-:-:S04]  /*08b0*/  FFMA R13, R31, R14, R13 ;  /* 0x0000000e1f0d7223 */ /* 0x000fc8000000000d */
[----:B------:R-:W-:Y:S01]  /*08c0*/  FFMA R13, R36, R15, R13 ;  /* 0x0000000f240d7223 */ /* 0x000fe2000000000d */
[----:B------:R-:W-:Y:S01]  /*08d0*/  IMAD.WIDE.U32 R16, R30, 0x4, R16 ;  /* 0x000000041e107825 */ /* 0x000fe200078e0010 */
[----:B--2---:R-:W-:Y:S04]  /*08e0*/  STS [R22], R33 ;  /* 0x0000002116007388 */ /* 0x004fe80000000800 */
[----:B---3--:R-:W-:Y:S01]  /*08f0*/  STS [R6], R35 ;  /* 0x0000002306007388 */ /* 0x008fe20000000800 */
[----:B------:R-:W-:Y:S06]  /*0900*/  BAR.SYNC.DEFER_BLOCKING 0x0 ;  /* 0x0000000000007b1d */ /* 0x000fec0000010000 */
[----:B------:R-:W-:Y:S04]  /*0910*/  LDS R37, [R20] ;  /* 0x0000000014257984 */ /* 0x000fe80000000800 */
[----:B------:R-:W0:Y:S04]  /*0920*/  LDS.128 R8, [R7] ;  /* 0x0000000007087984 */ /* 0x000e280000000c00 */
[----:B------:R-:W1:Y:S04]  /*0930*/  LDS R12, [R20+0x40] ;  /* 0x00004000140c7984 */ /* 0x000e680000000800 */
[----:B------:R-:W2:Y:S04]  /*0940*/  LDS R31, [R20+0x80] ;  /* 0x00008000141f7984 */ /* 0x000ea80000000800 */
[----:B------:R-:W3:Y:S04]  /*0950*/  LDS R33, [R20+0xc0] ;  /* 0x0000c00014217984 */ /* 0x000ee80000000800 */
[----:B------:R-:W-:Y:S01]  /*0960*/  LDS R35, [R20+0x300] ;  /* 0x0003000014237984 */ /* 0x000fe20000000800 */
[----:B0-----:R-:W-:-:S03]  /*0970*/  FFMA R13, R8, R37, R13 ;  /* 0x00000025080d7223 */ /* 0x001fc6000000000d */
[----:B------:R-:W-:Y:S01]  /*0980*/  LDS R8, [R20+0x140] ;  /* 0x0001400014087984 */ /* 0x000fe20000000800 */
[----:B-1----:R-:W-:-:S03]  /*0990*/  FFMA R32, R12, R9, R13 ;  /* 0x000000090c207223 */ /* 0x002fc6000000000d */
[----:B------:R-:W-:Y:S04]  /*09a0*/  LDS R9, [R20+0x100] ;  /* 0x0001000014097984 */ /* 0x000fe80000000800 */
[----:B------:R-:W0:Y:S01]  /*09b0*/  LDS.128 R12, [R7+0x10] ;  /* 0x00001000070c7984 */ /* 0x000e220000000c00 */
[----:B--2---:R-:W-:-:S03]  /*09c0*/  FFMA R10, R31, R10, R32 ;  /* 0x0000000a1f0a7223 */ /* 0x004fc60000000020 */
[----:B------:R-:W1:Y:S01]  /*09d0*/  LDS R31, [R20+0x180] ;  /* 0x00018000141f7984 */ /* 0x000e620000000800 */
[----:B---3--:R-:W-:-:S03]  /*09e0*/  FFMA R11, R33, R11, R10 ;  /* 0x0000000b210b7223 */ /* 0x008fc6000000000a */
[----:B------:R-:W-:Y:S04]  /*09f0*/  LDS R33, [R20+0x200] ;  /* 0x0002000014217984 */ /* 0x000fe80000000800 */
[----:B------:R-:W-:Y:S01]  /*0a00*/  LDS R32, [R20+0x240] ;  /* 0x0002400014207984 */ /* 0x000fe20000000800 */
[----:B0-----:R-:W-:-:S03]  /*0a10*/  FFMA R9, R12, R9, R11 ;  /* 0x000000090c097223 */ /* 0x001fc6000000000b */
[----:B------:R-:W0:Y:S01]  /*0a20*/  LDS R12, [R20+0x1c0] ;  /* 0x0001c000140c7984 */ /* 0x000e220000000800 */
[----:B------:R-:W-:-:S03]  /*0a30*/  FFMA R34, R8, R13, R9 ;  /* 0x0000000d08227223 */ /* 0x000fc60000000009 */
[----:B------:R-:W2:Y:S04]  /*0a40*/  LDS.128 R8, [R7+0x20] ;  /* 0x0000200007087984 */ /* 0x000ea80000000c00 */
[----:B------:R-:W3:Y:S01]  /*0a50*/  LDS R13, [R20+0x280] ;  /* 0x00028000140d7984 */ /* 0x000ee20000000800 */
[----:B-1----:R-:W-:-:S03]  /*0a60*/  FFMA R31, R31, R14, R34 ;  /* 0x0000000e1f1f7223 */ /* 0x002fc60000000022 */
[----:B------:R-:W-:Y:S01]  /*0a70*/  LDS R34, [R20+0x340] ;  /* 0x0003400014227984 */ /* 0x000fe20000000800 */
[----:B0-----:R-:W-:-:S04]  /*0a80*/  FFMA R15, R12, R15, R31 ;  /* 0x0000000f0c0f7223 */ /* 0x001fc8000000001f */
[----:B--2---:R-:W-:Y:S01]  /*0a90*/  FFMA R33, R8, R33, R15 ;  /* 0x0000002108217223 */ /* 0x004fe2000000000f */
[----:B------:R-:W-:-:S03]  /*0aa0*/  IADD3 R15, PT, PT, R25, 0x10, RZ ;  /* 0x00000010190f7810 */ /* 0x000fc60007ffe0ff */
[----:B------:R-:W-:Y:S02]  /*0ab0*/  FFMA R32, R32, R9, R33 ;  /* 0x0000000920207223 */ /* 0x000fe40000000021 */
[----:B------:R-:W-:Y:S01]  /*0ac0*/  IMAD.WIDE.U32 R18, R15, 0x4, R18 ;  /* 0x000000040f127825 */ /* 0x000fe200078e0012 */
[----:B------:R-:W0:Y:S03]  /*0ad0*/  LDS R9, [R20+0x2c0] ;  /* 0x0002c00014097984 */ /* 0x000e260000000800 */
[----:B---3--:R-:W-:Y:S01]  /*0ae0*/  FFMA R10, R13, R10, R32 ;  /* 0x0000000a0d0a7223 */ /* 0x008fe20000000020 */
[----:B------:R-:W-:Y:S04]  /*0af0*/  LDS R33, [R20+0x380] ;  /* 0x0003800014217984 */ /* 0x000fe80000000800 */
[----:B------:R-:W-:Y:S04]  /*0b00*/  LDS R32, [R20+0x3c0] ;  /* 0x0003c00014207984 */ /* 0x000fe80000000800 */
[----:B------:R-:W1:Y:S01]  /*0b10*/  LDS.128 R12, [R7+0x30] ;  /* 0x00003000070c7984 */ /* 0x000e620000000c00 */
[----:B------:R-:W-:Y:S06]  /*0b20*/  BAR.SYNC.DEFER_BLOCKING 0x0 ;  /* 0x0000000000007b1d */ /* 0x000fec0000010000 */
[----:B------:R-:W2:Y:S04]  /*0b30*/  LDG.E R19, desc[UR8][R18.64] ;  /* 0x0000000812137981 */ /* 0x000ea8000c1e1900 */
[----:B------:R0:W3:Y:S02]  /*0b40*/  LDG.E R16, desc[UR8][R16.64] ;  /* 0x0000000810107981 */ /* 0x0000e4000c1e1900 */
[----:B0-----:R-:W-:-:S04]  /*0b50*/  FFMA R17, R9, R11, R10 ;  /* 0x0000000b09117223 */ /* 0x001fc8000000000a */
[----:B-1----:R-:W-:-:S04]  /*0b60*/  FFMA R35, R12, R35, R17 ;  /* 0x000000230c237223 */ /* 0x002fc80000000011 */
[----:B------:R-:W-:-:S04]  /*0b70*/  FFMA R34, R34, R13, R35 ;  /* 0x0000000d22227223 */ /* 0x000fc80000000023 */
[----:B------:R-:W-:-:S04]  /*0b80*/  FFMA R33, R33, R14, R34 ;  /* 0x0000000e21217223 */ /* 0x000fc80000000022 */
[----:B------:R-:W-:Y:S01]  /*0b90*/  FFMA R17, R32, R15, R33 ;  /* 0x0000000f20117223 */ /* 0x000fe20000000021 */
[----:B------:R-:W-:-:S04]  /*0ba0*/  IADD3 R27, PT, PT, R27, 0x4, RZ ;  /* 0x000000041b1b7810 */ /* 0x000fc80007ffe0ff */
[----:B------:R-:W-:Y:S02]  /*0bb0*/  ISETP.NE.AND P0, PT, R27, RZ, PT ;  /* 0x000000ff1b00720c */ /* 0x000fe40003f05270 */
[----:B------:R-:W-:Y:S02]  /*0bc0*/  IADD3 R25, PT, PT, R25, 0x40, RZ ;  /* 0x0000004019197810 */ /* 0x000fe40007ffe0ff */
[C---:B------:R-:W-:Y:S02]  /*0bd0*/  LEA R30, R5.reuse, R30, 0x6 ;  /* 0x0000001e051e7211 */ /* 0x040fe400078e30ff */
[C---:B------:R-:W-:Y:S02]  /*0be0*/  LEA R28, R5.reuse, R28, 0x6 ;  /* 0x0000001c051c7211 */ /* 0x040fe400078e30ff */
[C---:B------:R-:W-:Y:S02]  /*0bf0*/  LEA R26, R5.reuse, R26, 0x6 ;  /* 0x0000001a051a7211 */ /* 0x040fe400078e30ff */
[----:B------:R-:W-:Y:S01]  /*0c00*/  LEA R24, R5, R24, 0x6 ;  /* 0x0000001805187211 */ /* 0x000fe200078e30ff */
        /* <DEDUP_REMOVED lines=8> */
[----:B------:R-:W-:Y:S04]  /*0c90*/  LDS R33, [R20+0x100] ;  /* 0x0001000014217984 */ /* 0x000fe80000000800 */
[----:B------:R-:W4:Y:S04]  /*0ca0*/  LDS.128 R12, [R7+0x10] ;  /* 0x00001000070c7984 */ /* 0x000f280000000c00 */
[----:B------:R-:W5:Y:S04]  /*0cb0*/  LDS R32, [R20+0x140] ;  /* 0x0001400014207984 */ /* 0x000f680000000800 */
[----:B------:R-:W5:Y:S01]  /*0cc0*/  LDS R35, [R20+0x180] ;  /* 0x0001800014237984 */ /* 0x000f620000000800 */
[----:B0-----:R-:W-:-:S03]  /*0cd0*/  FFMA R17, R8, R31, R17 ;  /* 0x0000001f08117223 */ /* 0x001fc60000000011 */
[----:B------:R-:W0:Y:S01]  /*0ce0*/  LDS R8, [R20+0x1c0] ;  /* 0x0001c00014087984 */ /* 0x000e220000000800 */
[----:B-1----:R-:W-:-:S03]  /*0cf0*/  FFMA R36, R36, R9, R17 ;  /* 0x0000000924247223 */ /* 0x002fc60000000011 */
[----:B------:R-:W-:Y:S04]  /*0d00*/  LDS R31, [R20+0x200] ;  /* 0x00020000141f7984 */ /* 0x000fe80000000800 */
[----:B------:R-:W1:Y:S01]  /*0d10*/  LDS.128 R16, [R7+0x20] ;  /* 0x0000200007107984 */ /* 0x000e620000000c00 */
[----:B--2---:R-:W-:-:S04]  /*0d20*/  FFMA R37, R37, R10, R36 ;  /* 0x0000000a25257223 */ /* 0x004fc80000000024 */
[----:B---3--:R-:W-:-:S04]  /*0d30*/  FFMA R11, R34, R11, R37 ;  /* 0x0000000b220b7223 */ /* 0x008fc80000000025 */
[----:B----4-:R-:W-:Y:S02]  /*0d40*/  FFMA R11, R12, R33, R11 ;  /* 0x000000210c0b7223 */ /* 0x010fe4000000000b */
[----:B------:R-:W2:Y:S02]  /*0d50*/  LDS R12, [R20+0x240] ;  /* 0x00024000140c7984 */ /* 0x000ea40000000800 */
[----:B-----5:R-:W-:Y:S02]  /*0d60*/  FFMA R32, R32, R13, R11 ;  /* 0x0000000d20207223 */ /* 0x020fe4000000000b */
[----:B------:R-:W3:Y:S02]  /*0d70*/  LDS R13, [R20+0x280] ;  /* 0x00028000140d7984 */ /* 0x000ee40000000800 */
[----:B------:R-:W-:Y:S02]  /*0d80*/  FFMA R35, R35, R14, R32 ;  /* 0x0000000e23237223 */ /* 0x000fe40000000020 */
[----:B------:R-:W4:Y:S04]  /*0d90*/  LDS R14, [R20+0x2c0] ;  /* 0x0002c000140e7984 */ /* 0x000f280000000800 */
[----:B------:R-:W-:Y:S01]  /*0da0*/  LDS R32, [R20+0x340] ;  /* 0x0003400014207984 */ /* 0x000fe20000000800 */
[----:B0-----:R-:W-:-:S03]  /*0db0*/  FFMA R35, R8, R15, R35 ;  /* 0x0000000f08237223 */ /* 0x001fc60000000023 */
[----:B------:R-:W-:Y:S04]  /*0dc0*/  LDS R15, [R20+0x300] ;  /* 0x00030000140f7984 */ /* 0x000fe80000000800 */
[----:B------:R-:W0:Y:S01]  /*0dd0*/  LDS.128 R8, [R7+0x30] ;  /* 0x0000300007087984 */ /* 0x000e220000000c00 */
[----:B-1----:R-:W-:-:S03]  /*0de0*/  FFMA R35, R16, R31, R35 ;  /* 0x0000001f10237223 */ /* 0x002fc60000000023 */
[----:B------:R-:W1:Y:S04]  /*0df0*/  LDS R31, [R20+0x380] ;  /* 0x00038000141f7984 */ /* 0x000e680000000800 */
[----:B------:R-:W5:Y:S01]  /*0e00*/  LDS R16, [R20+0x3c0] ;  /* 0x0003c00014107984 */ /* 0x000f620000000800 */
[----:B--2---:R-:W-:-:S04]  /*0e10*/  FFMA R12, R12, R17, R35 ;  /* 0x000000110c0c7223 */ /* 0x004fc80000000023 */
[----:B---3--:R-:W-:-:S04]  /*0e20*/  FFMA R13, R13, R18, R12 ;  /* 0x000000120d0d7223 */ /* 0x008fc8000000000c */
[----:B----4-:R-:W-:-:S04]  /*0e30*/  FFMA R13, R14, R19, R13 ;  /* 0x000000130e0d7223 */ /* 0x010fc8000000000d */
[----:B0-----:R-:W-:-:S04]  /*0e40*/  FFMA R13, R8, R15, R13 ;  /* 0x0000000f080d7223 */ /* 0x001fc8000000000d */
[----:B------:R-:W-:-:S04]  /*0e50*/  FFMA R32, R32, R9, R13 ;  /* 0x0000000920207223 */ /* 0x000fc8000000000d */
[----:B-1----:R-:W-:-:S04]  /*0e60*/  FFMA R31, R31, R10, R32 ;  /* 0x0000000a1f1f7223 */ /* 0x002fc80000000020 */
[----:B-----5:R-:W-:Y:S01]  /*0e70*/  FFMA R31, R16, R11, R31 ;  /* 0x0000000b101f7223 */ /* 0x020fe2000000001f */
[----:B------:R-:W-:Y:S06]  /*0e80*/  BAR.SYNC.DEFER_BLOCKING 0x0 ;  /* 0x0000000000007b1d */ /* 0x000fec0000010000 */
[----:B------:R-:W-:Y:S05]  /*0e90*/  @P0 BRA `(.L_x_2) ;  /* 0xfffffff4000c0947 */ /* 0x000fea000383ffff */
.L_x_1:
[----:B------:R-:W-:-:S13]  /*0ea0*/  LOP3.LUT P0, R6, R29, 0x3, RZ, 0xc0, !PT ;  /* 0x000000031d067812 */ /* 0x000fda000780c0ff */
[----:B------:R-:W-:Y:S05]  /*0eb0*/  @!P0 BRA `(.L_x_0) ;  /* 0x0000000800848947 */ /* 0x000fea0003800000 */
[----:B------:R-:W-:Y:S02]  /*0ec0*/  ISETP.NE.AND P0, PT, R6, 0x1, PT ;  /* 0x000000010600780c */ /* 0x000fe40003f05270 */
[----:B------:R-:W-:-:S04]  /*0ed0*/  LOP3.LUT R29, R29, 0x1, RZ, 0xc0, !PT ;  /* 0x000000011d1d7812 */ /* 0x000fc800078ec0ff */
[----:B------:R-:W-:-:S07]  /*0ee0*/  ISETP.NE.U32.AND P1, PT, R29, 0x1, PT ;  /* 0x000000011d00780c */ /* 0x000fce0003f25070 */
[----:B------:R-:W-:Y:S06]  /*0ef0*/  @!P0 BRA `(.L_x_3) ;  /* 0x0000000400988947 */ /* 0x000fec0003800000 */
[----:B------:R-:W0:Y:S01]  /*0f00*/  LDC.64 R16, c[0x0][0x380] ;  /* 0x0000e000ff107b82 */ /* 0x000e220000000a00 */
[C---:B------:R-:W-:Y:S02]  /*0f10*/  LEA R18, R0.reuse, R3, 0x4 ;  /* 0x0000000300127211 */ /* 0x040fe400078e20ff */
[----:B------:R-:W-:-:S03]  /*0f20*/  LEA R19, R0, R21, 0x4 ;  /* 0x0000001500137211 */ /* 0x000fc600078e20ff */
[----:B------:R-:W-:Y:S02]  /*0f30*/  IMAD R13, R18, R5, R4 ;  /* 0x00000005120d7224 */ /* 0x000fe400078e0204 */
[----:B------:R-:W1:Y:S01]  /*0f40*/  LDC.64 R26, c[0x0][0x388] ;  /* 0x0000e200ff1a7b82 */ /* 0x000e620000000a00 */
[----:B0-----:R-:W-:-:S05]  /*0f50*/  IMAD.WIDE.U32 R8, R19, 0x4, R16 ;  /* 0x0000000413087825 */ /* 0x001fca00078e0010 */
[----:B------:R-:W2:Y:S01]  /*0f60*/  LDG.E R25, desc[UR8][R8.64] ;  /* 0x0000000808197981 */ /* 0x000ea2000c1e1900 */
[----:B-1----:R-:W-:-:S05]  /*0f70*/  IMAD.WIDE.U32 R12, R13, 0x4, R26 ;  /* 0x000000040d0c7825 */ /* 0x002fca00078e001a */
[----:B------:R-:W3:Y:S01]  /*0f80*/  LDG.E R33, desc[UR8][R12.64] ;  /* 0x000000080c217981 */ /* 0x000ee2000c1e1900 */
[----:B------:R-:W-:-:S04]  /*0f90*/  UIADD3 UR5, UPT, UPT, UR4, 0x400, URZ ;  /* 0x0000040004057890 */ /* 0x000fc8000fffe0ff */
[----:B------:R-:W-:Y:S01]  /*0fa0*/  ULEA UR5, UR6, UR5, 0x18 ;  /* 0x0000000506057291 */ /* 0x000fe2000f8ec0ff */
[----:B------:R-:W-:-:S05]  /*0fb0*/  LEA R32, R2, R7, 0x2 ;  /* 0x0000000702207211 */ /* 0x000fca00078e10ff */
[----:B------:R-:W-:-:S04]  /*0fc0*/  LEA R6, R2, UR5, 0x2 ;  /* 0x0000000502067c11 */ /* 0x000fc8000f8e10ff */
[----:B------:R-:W-:Y:S02]  /*0fd0*/  LEA R30, R3, R6, 0x6 ;  /* 0x00000006031e7211 */ /* 0x000fe400078e30ff */
[----:B------:R-:W-:Y:S01]  /*0fe0*/  IADD3 R18, PT, PT, R18, 0x10, RZ ;  /* 0x0000001012127810 */ /* 0x000fe20007ffe0ff */
        /* <DEDUP_REMOVED lines=11> */
[----:B------:R-:W5:Y:S04]  /*10a0*/  LDS R25, [R6+0x180] ;  /* 0x0001800006197984 */ /* 0x000f680000000800 */
[----:B------:R-:W5:Y:S04]  /*10b0*/  LDS R20, [R6+0x1c0] ;  /* 0x0001c00006147984 */ /* 0x000f680000000800 */
[----:B------:R-:W-:Y:S01]  /*10c0*/  LDS R36, [R6+0x200] ;  /* 0x0002000006247984 */ /* 0x000fe20000000800 */
[----:B0-----:R-:W-:-:S03]  /*10d0*/  FFMA R8, R8, R24, R31 ;  /* 0x0000001808087223 */ /* 0x001fc6000000001f */
[----:B------:R-:W-:Y:S01]  /*10e0*/  LDS R34, [R6+0x2c0] ;  /* 0x0002c00006227984 */ /* 0x000fe20000000800 */
[----:B-1----:R-:W-:-:S03]  /*10f0*/  FFMA R9, R35, R9, R8 ;  /* 0x0000000923097223 */ /* 0x002fc60000000008 */
[----:B------:R-:W-:Y:S01]  /*1100*/  LDS R31, [R6+0x300] ;  /* 0x00030000061f7984 */ /* 0x000fe20000000800 */
[----:B--2---:R-:W-:-:S03]  /*1110*/  FFMA R10, R28, R10, R9 ;  /* 0x0000000a1c0a7223 */ /* 0x004fc60000000009 */
[----:B------:R-:W-:Y:S01]  /*1120*/  LDS R35, [R6+0x280] ;  /* 0x0002800006237984 */ /* 0x000fe20000000800 */
[----:B---3--:R-:W-:Y:S01]  /*1130*/  FFMA R11, R37, R11, R10 ;  /* 0x0000000b250b7223 */ /* 0x008fe2000000000a */
[----:B------:R-:W-:Y:S02]  /*1140*/  IMAD R9, R18, R5, R4 ;  /* 0x0000000512097224 */ /* 0x000fe400078e0204 */
[----:B------:R-:W-:Y:S04]  /*1150*/  LDS R28, [R6+0x240] ;  /* 0x00024000061c7984 */ /* 0x000fe80000000800 */
[----:B------:R-:W-:Y:S01]  /*1160*/  LDS R33, [R6+0x380] ;  /* 0x0003800006217984 */ /* 0x000fe20000000800 */
[----:B----4-:R-:W-:-:S03]  /*1170*/  FFMA R11, R12, R29, R11 ;  /* 0x0000001d0c0b7223 */ /* 0x010fc6000000000b */
[----:B------:R-:W-:Y:S01]  /*1180*/  LDS R24, [R6+0x3c0] ;  /* 0x0003c00006187984 */ /* 0x000fe20000000800 */
[----:B-----5:R-:W-:Y:S01]  /*1190*/  FFMA R22, R22, R13, R11 ;  /* 0x0000000d16167223 */ /* 0x020fe2000000000b */
[----:B------:R-:W-:Y:S01]  /*11a0*/  IADD3 R13, PT, PT, R19, 0x10, RZ ;  /* 0x00000010130d7810 */ /* 0x000fe20007ffe0ff */
[----:B------:R-:W-:-:S04]  /*11b0*/  IMAD.WIDE.U32 R26, R9, 0x4, R26 ;  /* 0x00000004091a7825 */ /* 0x000fc800078e001a */
[----:B------:R-:W-:Y:S01]  /*11c0*/  FFMA R25, R25, R14, R22 ;  /* 0x0000000e19197223 */ /* 0x000fe20000000016 */
[----:B------:R-:W0:Y:S01]  /*11d0*/  LDS.128 R8, [R7+0x20] ;  /* 0x0000200007087984 */ /* 0x000e220000000c00 */
[----:B------:R-:W-:-:S03]  /*11e0*/  IMAD.WIDE.U32 R12, R13, 0x4, R16 ;  /* 0x000000040d0c7825 */ /* 0x000fc600078e0010 */
[----:B------:R-:W-:Y:S04]  /*11f0*/  LDS R22, [R6+0x340] ;  /* 0x0003400006167984 */ /* 0x000fe80000000800 */
[----:B------:R-:W1:Y:S01]  /*1200*/  LDS.128 R16, [R7+0x30] ;  /* 0x0000300007107984 */ /* 0x000e620000000c00 */
[----:B------:R-:W-:Y:S06]  /*1210*/  BAR.SYNC.DEFER_BLOCKING 0x0 ;  /* 0x0000000000007b1d */ /* 0x000fec0000010000 */
[----:B------:R-:W2:Y:S04]  /*1220*/  LDG.E R13, desc[UR8][R12.64] ;  /* 0x000000080c0d7981 */ /* 0x000ea8000c1e1900 */
[----:B------:R-:W3:Y:S01]  /*1230*/  LDG.E R27, desc[UR8][R26.64] ;  /* 0x000000081a1b7981 */ /* 0x000ee2000c1e1900 */
[----:B------:R-:W-:-:S04]  /*1240*/  FFMA R29, R20, R15, R25 ;  /* 0x0000000f141d7223 */ /* 0x000fc80000000019 */
[----:B0-----:R-:W-:-:S04]  /*1250*/  FFMA R37, R8, R36, R29 ;  /* 0x0000002408257223 */ /* 0x001fc8000000001d */
[----:B------:R-:W-:-:S04]  /*1260*/  FFMA R8, R28, R9, R37 ;  /* 0x000000091c087223 */ /* 0x000fc80000000025 */
[----:B------:R-:W-:-:S04]  /*1270*/  FFMA R35, R35, R10, R8 ;  /* 0x0000000a23237223 */ /* 0x000fc80000000008 */
[----:B------:R-:W-:-:S04]  /*1280*/  FFMA R35, R34, R11, R35 ;  /* 0x0000000b22237223 */ /* 0x000fc80000000023 */
[----:B-1----:R-:W-:-:S04]  /*1290*/  FFMA R31, R16, R31, R35 ;  /* 0x0000001f101f7223 */ /* 0x002fc80000000023 */
[----:B------:R-:W-:-:S04]  /*12a0*/  FFMA R22, R22, R17, R31 ;  /* 0x0000001116167223 */ /* 0x000fc8000000001f */
[----:B------:R-:W-:-:S04]  /*12b0*/  FFMA R33, R33, R18, R22 ;  /* 0x0000001221217223 */ /* 0x000fc80000000016 */
[----:B------:R-:W-:Y:S01]  /*12c0*/  FFMA R35, R24, R19, R33 ;  /* 0x0000001318237223 */ /* 0x000fe20000000021 */
        /* <DEDUP_REMOVED lines=14> */
[----:B------:R-:W-:Y:S04]  /*13b0*/  LDS R33, [R6+0x200] ;  /* 0x0002000006217984 */ /* 0x000fe80000000800 */
[----:B------:R-:W5:Y:S01]  /*13c0*/  LDS.128 R16, [R7+0x20] ;  /* 0x0000200007107984 */ /* 0x000f620000000c00 */
[----:B0-----:R-:W-:-:S03]  /*13d0*/  FFMA R25, R12, R25, R35 ;  /* 0x000000190c197223 */ /* 0x001fc60000000023 */
[----:B------:R-:W0:Y:S01]  /*13e0*/  LDS R24, [R6+0x240] ;  /* 0x0002400006187984 */ /* 0x000e220000000800 */
[----:B-1----:R-:W-:-:S03]  /*13f0*/  FFMA R20, R20, R13, R25 ;  /* 0x0000000d14147223 */ /* 0x002fc60000000019 */
[----:B------:R-:W1:Y:S01]  /*1400*/  LDS R25, [R6+0x280] ;  /* 0x0002800006197984 */ /* 0x000e620000000800 */
[----:B--2---:R-:W-:-:S03]  /*1410*/  FFMA R29, R29, R14, R20 ;  /* 0x0000000e1d1d7223 */ /* 0x004fc60000000014 */
[----:B------:R-:W2:Y:S01]  /*1420*/  LDS R20, [R6+0x2c0] ;  /* 0x0002c00006147984 */ /* 0x000ea20000000800 */
[----:B---3--:R-:W-:-:S03]  /*1430*/  FFMA R35, R28, R15, R29 ;  /* 0x0000000f1c237223 */ /* 0x008fc6000000001d */
[----:B------:R-:W-:Y:S04]  /*1440*/  LDS R29, [R6+0x300] ;  /* 0x00030000061d7984 */ /* 0x000fe80000000800 */
[----:B------:R-:W3:Y:S01]  /*1450*/  LDS.128 R12, [R7+0x30] ;  /* 0x00003000070c7984 */ /* 0x000ee20000000c00 */
[----:B----4-:R-:W-:-:S03]  /*1460*/  FFMA R35, R8, R27, R35 ;  /* 0x0000001b08237223 */ /* 0x010fc60000000023 */
[----:B------:R-:W4:Y:S04]  /*1470*/  LDS R28, [R6+0x340] ;  /* 0x00034000061c7984 */ /* 0x000f280000000800 */
[----:B------:R-:W4:Y:S01]  /*1480*/  LDS R27, [R6+0x380] ;  /* 0x00038000061b7984 */ /* 0x000f220000000800 */
[----:B-----5:R-:W-:-:S03]  /*1490*/  FFMA R26, R26, R9, R35 ;  /* 0x000000091a1a7223 */ /* 0x020fc60000000023 */
[----:B------:R-:W5:Y:S01]  /*14a0*/  LDS R8, [R6+0x3c0] ;  /* 0x0003c00006087984 */ /* 0x000f620000000800 */
[----:B------:R-:W-:-:S04]  /*14b0*/  FFMA R31, R31, R10, R26 ;  /* 0x0000000a1f1f7223 */ /* 0x000fc8000000001a */
[----:B------:R-:W-:-:S04]  /*14c0*/  FFMA R11, R22, R11, R31 ;  /* 0x0000000b160b7223 */ /* 0x000fc8000000001f */
[----:B------:R-:W-:-:S04]  /*14d0*/  FFMA R11, R16, R33, R11 ;  /* 0x00000021100b7223 */ /* 0x000fc8000000000b */
[----:B0-----:R-:W-:-:S04]  /*14e0*/  FFMA R24, R24, R17, R11 ;  /* 0x0000001118187223 */ /* 0x001fc8000000000b */
[----:B-1----:R-:W-:-:S04]  /*14f0*/  FFMA R25, R25, R18, R24 ;  /* 0x0000001219197223 */ /* 0x002fc80000000018 */
[----:B--2---:R-:W-:-:S04]  /*1500*/  FFMA R19, R20, R19, R25 ;  /* 0x0000001314137223 */ /* 0x004fc80000000019 */
[----:B---3--:R-:W-:-:S04]  /*1510*/  FFMA R19, R12, R29, R19 ;  /* 0x0000001d0c137223 */ /* 0x008fc80000000013 */
[----:B----4-:R-:W-:-:S04]  /*1520*/  FFMA R28, R28, R13, R19 ;  /* 0x0000000d1c1c7223 */ /* 0x010fc80000000013 */
[----:B------:R-:W-:-:S04]  /*1530*/  FFMA R27, R27, R14, R28 ;  /* 0x0000000e1b1b7223 */ /* 0x000fc8000000001c */
[----:B-----5:R-:W-:Y:S01]  /*1540*/  FFMA R31, R8, R15, R27 ;  /* 0x0000000f081f7223 */ /* 0x020fe2000000001b */
[----:B------:R-:W-:Y:S06]  /*1550*/  BAR.SYNC.DEFER_BLOCKING 0x0 ;  /* 0x0000000000007b1d */ /* 0x000fec0000010000 */
.L_x_3:
[----:B------:R-:W-:Y:S05]  /*1560*/  @P1 BRA `(.L_x_0) ;  /* 0x0000000000d81947 */ /* 0x000fea0003800000 */
[----:B------:R-:W0:Y:S01]  /*1570*/  LDC.64 R8, c[0x0][0x380] ;  /* 0x0000e000ff087b82 */ /* 0x000e220000000a00 */
[C---:B------:R-:W-:Y:S02]  /*1580*/  LEA R6, R0.reuse, R3, 0x4 ;  /* 0x0000000300067211 */ /* 0x040fe400078e20ff */
[----:B------:R-:W-:-:S03]  /*1590*/  LEA R21, R0, R21, 0x4 ;  /* 0x0000001500157211 */ /* 0x000fc600078e20ff */
[----:B------:R-:W-:Y:S02]  /*15a0*/  IMAD R11, R6, R5, R4 ;  /* 0x00000005060b7224 */ /* 0x000fe400078e0204 */
[----:B------:R-:W1:Y:S01]  /*15b0*/  LDC.64 R12, c[0x0][0x388] ;  /* 0x0000e200ff0c7b82 */ /* 0x000e620000000a00 */
[----:B0-----:R-:W-:-:S05]  /*15c0*/  IMAD.WIDE.U32 R8, R21, 0x4, R8 ;  /* 0x0000000415087825 */ /* 0x001fca00078e0008 */
[----:B------:R-:W2:Y:S01]  /*15d0*/  LDG.E R6, desc[UR8][R8.64] ;  /* 0x0000000808067981 */ /* 0x000ea2000c1e1900 */
[----:B-1----:R-:W-:-:S06]  /*15e0*/  IMAD.WIDE.U32 R12, R11, 0x4, R12 ;  /* 0x000000040b0c7825 */ /* 0x002fcc00078e000c */
[----:B------:R-:W3:Y:S01]  /*15f0*/  LDG.E R12, desc[UR8][R12.64] ;  /* 0x000000080c0c7981 */ /* 0x000ee2000c1e1900 */
[----:B------:R-:W-:-:S04]  /*1600*/  UIADD3 UR4, UPT, UPT, UR4, 0x400, URZ ;  /* 0x0000040004047890 */ /* 0x000fc8000fffe0ff */
[----:B------:R-:W-:Y:S01]  /*1610*/  ULEA UR4, UR6, UR4, 0x18 ;  /* 0x0000000406047291 */ /* 0x000fe2000f8ec0ff */
[----:B------:R-:W-:-:S05]  /*1620*/  LEA R15, R2, R7, 0x2 ;  /* 0x00000007020f7211 */ /* 0x000fca00078e10ff */
[----:B------:R-:W-:-:S04]  /*1630*/  LEA R0, R2, UR4, 0x2 ;  /* 0x0000000402007c11 */ /* 0x000fc8000f8e10ff */
        /* <DEDUP_REMOVED lines=26> */
[----:B------:R-:W4:Y:S01]  /*17e0*/  LDS R10, [R0+0x340] ;  /* 0x00034000000a7984 */ /* 0x000f220000000800 */
[----:B-----5:R-:W-:-:S03]  /*17f0*/  FFMA R2, R2, R17, R3 ;  /* 0x0000001102027223 */ /* 0x020fc60000000003 */
[----:B------:R-:W5:Y:S04]  /*1800*/  LDS R16, [R0+0x380] ;  /* 0x0003800000107984 */ /* 0x000f680000000800 */
        /* <DEDUP_REMOVED lines=9> */
[----:B-----5:R-:W-:-:S04]  /*18a0*/  FFMA R16, R16, R30, R9 ;  /* 0x0000001e10107223 */ /* 0x020fc80000000009 */
[----:B------:R-:W-:Y:S01]  /*18b0*/  FFMA R31, R3, R31, R16 ;  /* 0x0000001f031f7223 */ /* 0x000fe20000000010 */
[----:B------:R-:W-:Y:S06]  /*18c0*/  BAR.SYNC.DEFER_BLOCKING 0x0 ;  /* 0x0000000000007b1d */ /* 0x000fec0000010000 */
.L_x_0:
[----:B------:R-:W-:-:S04]  /*18d0*/  VIMNMX R0, PT, PT, R23, R4, !PT ;  /* 0x0000000417007248 */ /* 0x000fc80007fe0100 */
[----:B------:R-:W-:-:S13]  /*18e0*/  ISETP.GE.AND P0, PT, R0, R5, PT ;  /* 0x000000050000720c */ /* 0x000fda0003f06270 */
[----:B------:R-:W-:Y:S05]  /*18f0*/  @P0 EXIT ;  /* 0x000000000000094d */ /* 0x000fea0003800000 */
[----:B------:R-:W0:Y:S01]  /*1900*/  LDC.64 R2, c[0x0][0x390] ;  /* 0x0000e400ff027b82 */ /* 0x000e220000000a00 */
[----:B------:R-:W-:-:S04]  /*1910*/  IMAD R5, R23, R5, R4 ;  /* 0x0000000517057224 */ /* 0x000fc800078e0204 */
[----:B0-----:R-:W-:-:S05]  /*1920*/  IMAD.WIDE R2, R5, 0x4, R2 ;  /* 0x0000000405027825 */ /* 0x001fca00078e0202 */
[----:B------:R-:W-:Y:S01]  /*1930*/  STG.E desc[UR8][R2.64], R31 ;  /* 0x0000001f02007986 */ /* 0x000fe2000c101908 */
[----:B------:R-:W-:Y:S05]  /*1940*/  EXIT ;  /* 0x000000000000794d */ /* 0x000fea0003800000 */
.L_x_4:
[----:B------:R-:W-:-:S00]  /*1950*/  BRA `(.L_x_4) ;  /* 0xfffffffc00fc7947 */ /* 0x000fc0000383ffff */
[----:B------:R-:W-:-:S00]  /*1960*/  NOP ;  /* 0x0000000000007918 */ /* 0x000fc00000000000 */
        /* <DEDUP_REMOVED lines=9> */
.L_x_5:


//--------------------- .nv.shared._Z14matrixMulTiledPfS_S_i --------------------------
	.section	.nv.shared._Z14matrixMulTiledPfS_S_i,"aw",@nobits
	.sectionflags	@""
	.align	4
.nv.shared._Z14matrixMulTiledPfS_S_i:
	.zero		3072


//--------------------- .nv.shared.reserved.0     --------------------------
	.section	.nv.shared.reserved.0,"aw",@nobits
	.weak		__nv_reservedSMEM_offset_0_alias
	.size		__nv_reservedSMEM_offset_0_alias, 0, 64
	.other		__nv_reservedSMEM_offset_0_alias,@"STO_CUDA_RESERVED_SHARED STV_DEFAULT"
__nv_reservedSMEM_offset_0_alias:
	.zero		0
	.zero		64


//--------------------- .nv.constant0._Z14matrixMulTiledPfS_S_i --------------------------
	.section	.nv.constant0._Z14matrixMulTiledPfS_S_i,"a",@progbits
	.sectionflags	@""
	.align	4
.nv.constant0._Z14matrixMulTiledPfS_S_i:
	.zero		924


//--------------------- SYMBOLS --------------------------

	.type		.nv.reservedSmem.offset0,@object
	.size		.nv.reservedSmem.offset0,0x4
	.type		.nv.reservedSmem.cap,@object
	.size		.nv.reservedSmem.cap,0x4
